	.target	sm_90a

	.elftype	@"ET_EXEC"


//--------------------- .note.nv.tkinfo           --------------------------
	.section	.note.nv.tkinfo,"",@"SHT_NOTE"
	.sectionflags	@"SHF_NOTE_NV_TKINFO"
	.tkinfo
        /*0018*/ 	.word	0x00000002
        /*0030*/ 	.string	""
        /*0030*/ 	.string	"ptxas"
        /*0030*/ 	.string	"Cuda compilation tools, release 13.0, V13.0.88"
        /*0030*/ 	.string	"Build cuda_13.0.r13.0/compiler.36424714_0"
        /*0030*/ 	.string	"-arch sm_90a -m 64 "



//--------------------- .note.nv.cuinfo           --------------------------
	.section	.note.nv.cuinfo,"",@"SHT_NOTE"
	.sectionflags	@"SHF_NOTE_NV_CUINFO"
        /*0018*/ 	.short	0x0002
        /*001a*/ 	.short	0x005a
        /*001c*/ 	.short	0x0082
	.zero		2


//--------------------- .nv.info                  --------------------------
	.section	.nv.info,"",@"SHT_CUDA_INFO"
	.align	4


	//----- nvinfo : EIATTR_REGCOUNT
	.align		4
        /*0000*/ 	.byte	0x04, 0x2f
        /*0002*/ 	.short	(.L_16 - .L_15)
	.align		4
.L_15:
        /*0004*/ 	.word	index@(_ZN7cutlass13device_kernelINS_4fmha6kernel28FmhaKernelTmaWarpSpecializedINS1_10collective30FmhaMainloopTmaWarpSpecializedINS_10bfloat16_tEffN4cute5tupleIJNS7_1CILi128EEESA_SA_EEENS8_IJiNS9_ILi1EEENS8_IJiiEEEEEESE_SE_NS4_12CausalFusionEJNS2_6OptionILNS2_3TagE0ENS9_ILb1EEEEENSG_ILSH_2ESI_EEEEENS4_15FmhaFwdEpilogueIS6_fNS8_IJNS9_ILi64EEESA_SA_EEEEENS2_23PersistentTileSchedulerEJSJ_SK_EEEEEvNT_6ParamsE)
        /*0008*/ 	.word	0x000000a8


	//----- nvinfo : EIATTR_FRAME_SIZE
	.align		4
.L_16:
        /*000c*/ 	.byte	0x04, 0x11
        /*000e*/ 	.short	(.L_18 - .L_17)
	.align		4
.L_17:
        /*0010*/ 	.word	index@($__internal_0_$__cuda_sm20_rcp_rn_f32_slowpath)
        /*0014*/ 	.word	0x00000000


	//----- nvinfo : EIATTR_FRAME_SIZE
	.align		4
.L_18:
        /*0018*/ 	.byte	0x04, 0x11
        /*001a*/ 	.short	(.L_20 - .L_19)
	.align		4
.L_19:
        /*001c*/ 	.word	index@(_ZN7cutlass13device_kernelINS_4fmha6kernel28FmhaKernelTmaWarpSpecializedINS1_10collective30FmhaMainloopTmaWarpSpecializedINS_10bfloat16_tEffN4cute5tupleIJNS7_1CILi128EEESA_SA_EEENS8_IJiNS9_ILi1EEENS8_IJiiEEEEEESE_SE_NS4_12CausalFusionEJNS2_6OptionILNS2_3TagE0ENS9_ILb1EEEEENSG_ILSH_2ESI_EEEEENS4_15FmhaFwdEpilogueIS6_fNS8_IJNS9_ILi64EEESA_SA_EEEEENS2_23PersistentTileSchedulerEJSJ_SK_EEEEEvNT_6ParamsE)
        /*0020*/ 	.word	0x00000000


	//----- nvinfo : EIATTR_MIN_STACK_SIZE
	.align		4
.L_20:
        /*0024*/ 	.byte	0x04, 0x12
        /*0026*/ 	.short	(.L_22 - .L_21)
	.align		4
.L_21:
        /*0028*/ 	.word	index@(_ZN7cutlass13device_kernelINS_4fmha6kernel28FmhaKernelTmaWarpSpecializedINS1_10collective30FmhaMainloopTmaWarpSpecializedINS_10bfloat16_tEffN4cute5tupleIJNS7_1CILi128EEESA_SA_EEENS8_IJiNS9_ILi1EEENS8_IJiiEEEEEESE_SE_NS4_12CausalFusionEJNS2_6OptionILNS2_3TagE0ENS9_ILb1EEEEENSG_ILSH_2ESI_EEEEENS4_15FmhaFwdEpilogueIS6_fNS8_IJNS9_ILi64EEESA_SA_EEEEENS2_23PersistentTileSchedulerEJSJ_SK_EEEEEvNT_6ParamsE)
        /*002c*/ 	.word	0x00000000
.L_22:


//--------------------- .nv.compat                --------------------------
	.section	.nv.compat,"",@"SHT_CUDA_COMPAT_INFO"
	.align	4
        /*0000*/ 	.byte	0x02, 0x09, 0x01, 0x00, 0x02, 0x02, 0x04, 0x00, 0x02, 0x05, 0x05, 0x00, 0x03, 0x07, 0x01, 0x01
        /*0010*/ 	.byte	0x02, 0x03, 0x01, 0x00, 0x02, 0x06, 0x01, 0x00, 0x04, 0x0b, 0x08, 0x00, 0x00, 0x00, 0x00, 0x00
        /*0020*/ 	.byte	0x00, 0x00, 0x00, 0x00


//--------------------- .nv.info._ZN7cutlass13device_kernelINS_4fmha6kernel28FmhaKernelTmaWarpSpecializedINS1_10collective30FmhaMainloopTmaWarpSpecializedINS_10bfloat16_tEffN4cute5tupleIJNS7_1CILi128EEESA_SA_EEENS8_IJiNS9_ILi1EEENS8_IJiiEEEEEESE_SE_NS4_12CausalFusionEJNS2_6OptionILNS2_3TagE0ENS9_ILb1EEEEENSG_ILSH_2ESI_EEEEENS4_15FmhaFwdEpilogueIS6_fNS8_IJNS9_ILi64EEESA_SA_EEEEENS2_23PersistentTileSchedulerEJSJ_SK_EEEEEvNT_6ParamsE --------------------------
	.section	.nv.info._ZN7cutlass13device_kernelINS_4fmha6kernel28FmhaKernelTmaWarpSpecializedINS1_10collective30FmhaMainloopTmaWarpSpecializedINS_10bfloat16_tEffN4cute5tupleIJNS7_1CILi128EEESA_SA_EEENS8_IJiNS9_ILi1EEENS8_IJiiEEEEEESE_SE_NS4_12CausalFusionEJNS2_6OptionILNS2_3TagE0ENS9_ILb1EEEEENSG_ILSH_2ESI_EEEEENS4_15FmhaFwdEpilogueIS6_fNS8_IJNS9_ILi64EEESA_SA_EEEEENS2_23PersistentTileSchedulerEJSJ_SK_EEEEEvNT_6ParamsE,"",@"SHT_CUDA_INFO"
	.sectionflags	@""
	.align	4


	//----- nvinfo : EIATTR_CUDA_API_VERSION
	.align		4
        /*0000*/ 	.byte	0x04, 0x37
        /*0002*/ 	.short	(.L_24 - .L_23)
.L_23:
        /*0004*/ 	.word	0x00000082


	//----- nvinfo : EIATTR_KPARAM_INFO
	.align		4
.L_24:
        /*0008*/ 	.byte	0x04, 0x17
        /*000a*/ 	.short	(.L_26 - .L_25)
.L_25:
        /*000c*/ 	.word	0x00000000
        /*0010*/ 	.short	0x0000
        /*0012*/ 	.short	0x0070
        /*0014*/ 	.byte	0x00, 0xf0, 0x01, 0x20


	//----- nvinfo : EIATTR_SPARSE_MMA_MASK
	.align		4
.L_26:
        /*0018*/ 	.byte	0x03, 0x50
        /*001a*/ 	.short	0x0000


	//----- nvinfo : EIATTR_MAXREG_COUNT
	.align		4
        /*001c*/ 	.byte	0x03, 0x1b
        /*001e*/ 	.short	0x00a8


	//----- nvinfo : EIATTR_NUM_BARRIERS
	.align		4
        /*0020*/ 	.byte	0x02, 0x4c
        /*0022*/ 	.byte	0x02
	.zero		1


	//----- nvinfo : EIATTR_EXTERNS
	.align		4
        /*0024*/ 	.byte	0x04, 0x0f
        /*0026*/ 	.short	(.L_28 - .L_27)


	//   ....[0]....
	.align		4
.L_27:
        /*0028*/ 	.word	index@(__assertfail)


	//----- nvinfo : EIATTR_MERCURY_ISA_VERSION
	.align		4
.L_28:
        /*002c*/ 	.byte	0x03, 0x5f
        /*002e*/ 	.short	0x0101


	//----- nvinfo : EIATTR_INT_WARP_WIDE_INSTR_OFFSETS
	.align		4
        /*0030*/ 	.byte	0x04, 0x31
        /*0032*/ 	.short	(.L_30 - .L_29)


	//   ....[0]....
.L_29:
        /*0034*/ 	.word	0x00000760


	//   ....[1]....
        /*0038*/ 	.word	0x00000770


	//   ....[2]....
        /*003c*/ 	.word	0x00000780


	//   ....[3]....
        /*0040*/ 	.word	0x00000790


	//   ....[4]....
        /*0044*/ 	.word	0x00000800


	//   ....[5]....
        /*0048*/ 	.word	0x000009e0


	//   ....[6]....
        /*004c*/ 	.word	0x00000a90


	//----- nvinfo : EIATTR_COOP_GROUP_MASK_REGIDS
	.align		4
.L_30:
        /*0050*/ 	.byte	0x04, 0x29
        /*0052*/ 	.short	(.L_32 - .L_31)


	//   ....[0]....
.L_31:
        /*0054*/ 	.word	0xffffffff


	//   ....[1]....
        /*0058*/ 	.word	0xffffffff


	//   ....[2]....
        /*005c*/ 	.word	0xffffffff


	//   ....[3]....
        /*0060*/ 	.word	0xffffffff


	//   ....[4]....
        /*0064*/ 	.word	0xffffffff


	//   ....[5]....
        /*0068*/ 	.word	0xffffffff


	//   ....[6]....
        /*006c*/ 	.word	0xffffffff


	//   ....[7]....
        /*0070*/ 	.word	0xffffffff


	//   ....[8]....
        /*0074*/ 	.word	0xffffffff


	//   ....[9]....
        /*0078*/ 	.word	0xffffffff


	//   ....[10]....
        /*007c*/ 	.word	0xffffffff


	//   ....[11]....
        /*0080*/ 	.word	0xffffffff


	//   ....[12]....
        /*0084*/ 	.word	0xffffffff


	//   ....[13]....
        /*0088*/ 	.word	0xffffffff


	//   ....[14]....
        /*008c*/ 	.word	0xffffffff


	//   ....[15]....
        /*0090*/ 	.word	0xffffffff


	//   ....[16]....
        /*0094*/ 	.word	0xffffffff


	//   ....[17]....
        /*0098*/ 	.word	0xffffffff


	//   ....[18]....
        /*009c*/ 	.word	0xffffffff


	//   ....[19]....
        /*00a0*/ 	.word	0xffffffff


	//   ....[20]....
        /*00a4*/ 	.word	0xffffffff


	//   ....[21]....
        /*00a8*/ 	.word	0xffffffff


	//----- nvinfo : EIATTR_COOP_GROUP_INSTR_OFFSETS
	.align		4
.L_32:
        /*00ac*/ 	.byte	0x04, 0x28
        /*00ae*/ 	.short	(.L_34 - .L_33)


	//   ....[0]....
.L_33:
        /*00b0*/ 	.word	0x00000070


	//   ....[1]....
        /*00b4*/ 	.word	0x000000a0


	//   ....[2]....
        /*00b8*/ 	.word	0x000001d0


	//   ....[3]....
        /*00bc*/ 	.word	0x000003e0


	//   ....[4]....
        /*00c0*/ 	.word	0x000005a0


	//   ....[5]....
        /*00c4*/ 	.word	0x00000700


	//   ....[6]....
        /*00c8*/ 	.word	0x000022a0


	//   ....[7]....
        /*00cc*/ 	.word	0x000022e0


	//   ....[8]....
        /*00d0*/ 	.word	0x00002b70


	//   ....[9]....
        /*00d4*/ 	.word	0x00002c90


	//   ....[10]....
        /*00d8*/ 	.word	0x00004a00


	//   ....[11]....
        /*00dc*/ 	.word	0x00004a30


	//   ....[12]....
        /*00e0*/ 	.word	0x00005370


	//   ....[13]....
        /*00e4*/ 	.word	0x000054a0


	//   ....[14]....
        /*00e8*/ 	.word	0x00007c50


	//   ....[15]....
        /*00ec*/ 	.word	0x00007d50


	//   ....[16]....
        /*00f0*/ 	.word	0x00008920


	//   ....[17]....
        /*00f4*/ 	.word	0x00008a50


	//   ....[18]....
        /*00f8*/ 	.word	0x0000a830


	//   ....[19]....
        /*00fc*/ 	.word	0x0000a870


	//   ....[20]....
        /*0100*/ 	.word	0x0000a8c0


	//   ....[21]....
        /*0104*/ 	.word	0x0000a8d0


	//----- nvinfo : EIATTR_REG_RECONFIG
	.align		4
.L_34:
        /*0108*/ 	.byte	0x01, 0x54
	.zero		2


	//----- nvinfo : EIATTR_SYSCALL_OFFSETS
	.align		4
        /*010c*/ 	.byte	0x04, 0x46
        /*010e*/ 	.short	(.L_36 - .L_35)


	//   ....[0]....
.L_35:
        /*0110*/ 	.word	0x0000b500


	//   ....[1]....
        /*0114*/ 	.word	0x0000b660


	//----- nvinfo : EIATTR_MBARRIER_INSTR_OFFSETS
	.align		4
.L_36:
        /*0118*/ 	.byte	0x04, 0x39
        /*011a*/ 	.short	(.L_38 - .L_37)


	//   ....[0]....
.L_37:
        /*011c*/ 	.word	0x00000390
        /*0120*/ 	.word	0x000000ff
        /*0124*/ 	.word	0x00034450
        /*0128*/ 	.short	0x0100
        /*012a*/ 	.byte	0x08
	.zero		1


	//   ....[1]....
        /*012c*/ 	.word	0x000003a0
        /*0130*/ 	.word	0x000000ff
        /*0134*/ 	.word	0x00034460
        /*0138*/ 	.short	0x0100
        /*013a*/ 	.byte	0x08
	.zero		1


	//   ....[2]....
        /*013c*/ 	.word	0x000003b0
        /*0140*/ 	.word	0x000000ff
        /*0144*/ 	.word	0x00034458
        /*0148*/ 	.short	0x0100
        /*014a*/ 	.byte	0x08
	.zero		1


	//   ....[3]....
        /*014c*/ 	.word	0x000003c0
        /*0150*/ 	.word	0x000000ff
        /*0154*/ 	.word	0x00034468
        /*0158*/ 	.short	0x0100
        /*015a*/ 	.byte	0x08
	.zero		1


	//   ....[4]....
        /*015c*/ 	.word	0x000004f0
        /*0160*/ 	.word	0x000000ff
        /*0164*/ 	.word	0x00034400
        /*0168*/ 	.short	0x0100
        /*016a*/ 	.byte	0x08
	.zero		1


	//   ....[5]....
        /*016c*/ 	.word	0x00000500
        /*0170*/ 	.word	0x000000ff
        /*0174*/ 	.word	0x00034428
        /*0178*/ 	.short	0x0100
        /*017a*/ 	.byte	0x08
	.zero		1


	//   ....[6]....
        /*017c*/ 	.word	0x00000510
        /*0180*/ 	.word	0x000000ff
        /*0184*/ 	.word	0x00034408
        /*0188*/ 	.short	0x0100
        /*018a*/ 	.byte	0x08
	.zero		1


	//   ....[7]....
        /*018c*/ 	.word	0x00000520
        /*0190*/ 	.word	0x000000ff
        /*0194*/ 	.word	0x00034430
        /*0198*/ 	.short	0x0100
        /*019a*/ 	.byte	0x08
	.zero		1


	//   ....[8]....
        /*019c*/ 	.word	0x00000530
        /*01a0*/ 	.word	0x000000ff
        /*01a4*/ 	.word	0x00034410
        /*01a8*/ 	.short	0x0100
        /*01aa*/ 	.byte	0x08
	.zero		1


	//   ....[9]....
        /*01ac*/ 	.word	0x00000540
        /*01b0*/ 	.word	0x000000ff
        /*01b4*/ 	.word	0x00034438
        /*01b8*/ 	.short	0x0100
        /*01ba*/ 	.byte	0x08
	.zero		1


	//   ....[10]....
        /*01bc*/ 	.word	0x00000550
        /*01c0*/ 	.word	0x000000ff
        /*01c4*/ 	.word	0x00034418
        /*01c8*/ 	.short	0x0100
        /*01ca*/ 	.byte	0x08
	.zero		1


	//   ....[11]....
        /*01cc*/ 	.word	0x00000560
        /*01d0*/ 	.word	0x000000ff
        /*01d4*/ 	.word	0x00034440
        /*01d8*/ 	.short	0x0100
        /*01da*/ 	.byte	0x08
	.zero		1


	//   ....[12]....
        /*01dc*/ 	.word	0x00000570
        /*01e0*/ 	.word	0x000000ff
        /*01e4*/ 	.word	0x00034420
        /*01e8*/ 	.short	0x0100
        /*01ea*/ 	.byte	0x08
	.zero		1


	//   ....[13]....
        /*01ec*/ 	.word	0x00000580
        /*01f0*/ 	.word	0x000000ff
        /*01f4*/ 	.word	0x00034448
        /*01f8*/ 	.short	0x0100
        /*01fa*/ 	.byte	0x08
	.zero		1


	//   ....[14]....
        /*01fc*/ 	.word	0x000006b0
        /*0200*/ 	.word	0x000000ff
        /*0204*/ 	.word	0x00034470
        /*0208*/ 	.short	0x0100
        /*020a*/ 	.byte	0x08
	.zero		1


	//   ....[15]....
        /*020c*/ 	.word	0x000006c0
        /*0210*/ 	.word	0x000000ff
        /*0214*/ 	.word	0x00034480
        /*0218*/ 	.short	0x0100
        /*021a*/ 	.byte	0x08
	.zero		1


	//   ....[16]....
        /*021c*/ 	.word	0x000006d0
        /*0220*/ 	.word	0x000000ff
        /*0224*/ 	.word	0x00034478
        /*0228*/ 	.short	0x0100
        /*022a*/ 	.byte	0x08
	.zero		1


	//   ....[17]....
        /*022c*/ 	.word	0x000006e0
        /*0230*/ 	.word	0x000000ff
        /*0234*/ 	.word	0x00034488
        /*0238*/ 	.short	0x0100
        /*023a*/ 	.byte	0x08
	.zero		1


	//   ....[18]....
        /*023c*/ 	.word	0x00000820
        /*0240*/ 	.word	0x000000ff
        /*0244*/ 	.word	0x00034490
        /*0248*/ 	.short	0x0100
        /*024a*/ 	.byte	0x06
	.zero		1


	//   ....[19]....
        /*024c*/ 	.word	0x00000830
        /*0250*/ 	.word	0x000000ff
        /*0254*/ 	.word	0x00034498
        /*0258*/ 	.short	0x0100
        /*025a*/ 	.byte	0x06
	.zero		1


	//   ....[20]....
        /*025c*/ 	.word	0x00000840
        /*0260*/ 	.word	0x000000ff
        /*0264*/ 	.word	0x000344a0
        /*0268*/ 	.short	0x0100
        /*026a*/ 	.byte	0x06
	.zero		1


	//   ....[21]....
        /*026c*/ 	.word	0x00000850
        /*0270*/ 	.word	0x000000ff
        /*0274*/ 	.word	0x000344a8
        /*0278*/ 	.short	0x0100
        /*027a*/ 	.byte	0x06
	.zero		1


	//   ....[22]....
        /*027c*/ 	.word	0x00000950
        /*0280*/ 	.word	0x000000ff
        /*0284*/ 	.word	0x000344c0
        /*0288*/ 	.short	0x0100
        /*028a*/ 	.byte	0x08
	.zero		1


	//   ....[23]....
        /*028c*/ 	.word	0x00000960
        /*0290*/ 	.word	0x000000ff
        /*0294*/ 	.word	0x000344e0
        /*0298*/ 	.short	0x0100
        /*029a*/ 	.byte	0x08
	.zero		1


	//   ....[24]....
        /*029c*/ 	.word	0x00000970
        /*02a0*/ 	.word	0x000000ff
        /*02a4*/ 	.word	0x000344c8
        /*02a8*/ 	.short	0x0100
        /*02aa*/ 	.byte	0x08
	.zero		1


	//   ....[25]....
        /*02ac*/ 	.word	0x00000980
        /*02b0*/ 	.word	0x000000ff
        /*02b4*/ 	.word	0x000344e8
        /*02b8*/ 	.short	0x0100
        /*02ba*/ 	.byte	0x08
	.zero		1


	//   ....[26]....
        /*02bc*/ 	.word	0x00000990
        /*02c0*/ 	.word	0x000000ff
        /*02c4*/ 	.word	0x000344d0
        /*02c8*/ 	.short	0x0100
        /*02ca*/ 	.byte	0x08
	.zero		1


	//   ....[27]....
        /*02cc*/ 	.word	0x000009a0
        /*02d0*/ 	.word	0x000000ff
        /*02d4*/ 	.word	0x000344f0
        /*02d8*/ 	.short	0x0100
        /*02da*/ 	.byte	0x08
	.zero		1


	//   ....[28]....
        /*02dc*/ 	.word	0x000009b0
        /*02e0*/ 	.word	0x000000ff
        /*02e4*/ 	.word	0x000344d8
        /*02e8*/ 	.short	0x0100
        /*02ea*/ 	.byte	0x08
	.zero		1


	//   ....[29]....
        /*02ec*/ 	.word	0x000009c0
        /*02f0*/ 	.word	0x000000ff
        /*02f4*/ 	.word	0x000344f8
        /*02f8*/ 	.short	0x0100
        /*02fa*/ 	.byte	0x08
	.zero		1


	//   ....[30]....
        /*02fc*/ 	.word	0x00000ac0
        /*0300*/ 	.word	0x000000ff
        /*0304*/ 	.word	0x000344b0
        /*0308*/ 	.short	0x0100
        /*030a*/ 	.byte	0x06
	.zero		1


	//   ....[31]....
        /*030c*/ 	.word	0x00001370
        /*0310*/ 	.word	0x000000ff
        /*0314*/ 	.word	0x00034450
        /*0318*/ 	.short	0x010a
        /*031a*/ 	.byte	0x04
	.zero		1


	//   ....[32]....
        /*031c*/ 	.word	0x00001420
        /*0320*/ 	.word	0x000000ff
        /*0324*/ 	.word	0x00034400
        /*0328*/ 	.short	0x010a
        /*032a*/ 	.byte	0x33
	.zero		1


	//   ....[33]....
        /*032c*/ 	.word	0x00001440
        /*0330*/ 	.word	0x000000ff
        /*0334*/ 	.word	0xfffffff8
        /*0338*/ 	.short	0x010a
        /*033a*/ 	.byte	0x30
	.zero		1


	//   ....[34]....
        /*033c*/ 	.word	0x00003e10
        /*0340*/ 	.word	0x00000000
        /*0344*/ 	.word	0x00000000
        /*0348*/ 	.short	0x0101
        /*034a*/ 	.byte	0x32
	.zero		1


	//   ....[35]....
        /*034c*/ 	.word	0x00004050
        /*0350*/ 	.word	0x000000ff
        /*0354*/ 	.word	0x00034400
        /*0358*/ 	.short	0x010a
        /*035a*/ 	.byte	0x06
	.zero		1


	//   ....[36]....
        /*035c*/ 	.word	0x00004370
        /*0360*/ 	.word	0x000000ff
        /*0364*/ 	.word	0x00000000
        /*0368*/ 	.short	0x0101
        /*036a*/ 	.byte	0x33
	.zero		1


	//   ....[37]....
        /*036c*/ 	.word	0x000044a0
        /*0370*/ 	.word	0x000000ff
        /*0374*/ 	.word	0x00034400
        /*0378*/ 	.short	0x010a
        /*037a*/ 	.byte	0x06
	.zero		1


	//   ....[38]....
        /*037c*/ 	.word	0x000065e0
        /*0380*/ 	.word	0x000000ff
        /*0384*/ 	.word	0x00034400
        /*0388*/ 	.short	0x010a
        /*038a*/ 	.byte	0x06
	.zero		1


	//   ....[39]....
        /*038c*/ 	.word	0x00006ba0
        /*0390*/ 	.word	0x000000ff
        /*0394*/ 	.word	0x00034400
        /*0398*/ 	.short	0x010a
        /*039a*/ 	.byte	0x06
	.zero		1


	//   ....[40]....
        /*039c*/ 	.word	0x00006eb0
        /*03a0*/ 	.word	0x000000ff
        /*03a4*/ 	.word	0x00000000
        /*03a8*/ 	.short	0x0101
        /*03aa*/ 	.byte	0x06
	.zero		1


	//   ....[41]....
        /*03ac*/ 	.word	0x00006f60
        /*03b0*/ 	.word	0x000000ff
        /*03b4*/ 	.word	0x00000000
        /*03b8*/ 	.short	0x0101
        /*03ba*/ 	.byte	0x06
	.zero		1


	//   ....[42]....
        /*03bc*/ 	.word	0x00007100
        /*03c0*/ 	.word	0x000000ff
        /*03c4*/ 	.word	0x00034400
        /*03c8*/ 	.short	0x010a
        /*03ca*/ 	.byte	0x06
	.zero		1


	//   ....[43]....
        /*03cc*/ 	.word	0x00009c20
        /*03d0*/ 	.word	0x000000ff
        /*03d4*/ 	.word	0x00034400
        /*03d8*/ 	.short	0x010a
        /*03da*/ 	.byte	0x06
	.zero		1


	//   ....[44]....
        /*03dc*/ 	.word	0x0000a210
        /*03e0*/ 	.word	0x000000ff
        /*03e4*/ 	.word	0x00034400
        /*03e8*/ 	.short	0x010a
        /*03ea*/ 	.byte	0x06
	.zero		1


	//   ....[45]....
        /*03ec*/ 	.word	0x0000a520
        /*03f0*/ 	.word	0x000000ff
        /*03f4*/ 	.word	0x00000000
        /*03f8*/ 	.short	0x0101
        /*03fa*/ 	.byte	0x06
	.zero		1


	//   ....[46]....
        /*03fc*/ 	.word	0x0000a5d0
        /*0400*/ 	.word	0x000000ff
        /*0404*/ 	.word	0x00000000
        /*0408*/ 	.short	0x0101
        /*040a*/ 	.byte	0x06
	.zero		1


	//   ....[47]....
        /*040c*/ 	.word	0x0000a780
        /*0410*/ 	.word	0x000000ff
        /*0414*/ 	.word	0x00000000
        /*0418*/ 	.short	0x0101
        /*041a*/ 	.byte	0x04
	.zero		1


	//   ....[48]....
        /*041c*/ 	.word	0x0000a800
        /*0420*/ 	.word	0x000000ff
        /*0424*/ 	.word	0x00000000
        /*0428*/ 	.short	0x0101
        /*042a*/ 	.byte	0x32
	.zero		1


	//   ....[49]....
        /*042c*/ 	.word	0x0000ae80
        /*0430*/ 	.word	0x000000ff
        /*0434*/ 	.word	0x00000008
        /*0438*/ 	.short	0x010a
        /*043a*/ 	.byte	0x30
	.zero		1


	//   ....[50]....
        /*043c*/ 	.word	0x0000c560
        /*0440*/ 	.word	0x00000000
        /*0444*/ 	.word	0x00034490
        /*0448*/ 	.short	0x0101
        /*044a*/ 	.byte	0x29
	.zero		1


	//   ....[51]....
        /*044c*/ 	.word	0x0000c920
        /*0450*/ 	.word	0x00000007
        /*0454*/ 	.word	0x00034460
        /*0458*/ 	.short	0x010a
        /*045a*/ 	.byte	0x3f
	.zero		1


	//   ....[52]....
        /*045c*/ 	.word	0x0000cbf0
        /*0460*/ 	.word	0x00000007
        /*0464*/ 	.word	0x000344b0
        /*0468*/ 	.short	0x0101
        /*046a*/ 	.byte	0x3f
	.zero		1


	//   ....[53]....
        /*046c*/ 	.word	0x0000cc00
        /*0470*/ 	.word	0x00000007
        /*0474*/ 	.word	0x000344b0
        /*0478*/ 	.short	0x010a
        /*047a*/ 	.byte	0x3f
	.zero		1


	//   ....[54]....
        /*047c*/ 	.word	0x0000cca0
        /*0480*/ 	.word	0x00000004
        /*0484*/ 	.word	0x00034460
        /*0488*/ 	.short	0x010a
        /*048a*/ 	.byte	0x3f
	.zero		1


	//   ....[55]....
        /*048c*/ 	.word	0x0000d310
        /*0490*/ 	.word	0x00000008
        /*0494*/ 	.word	0x00034428
        /*0498*/ 	.short	0x010a
        /*049a*/ 	.byte	0x3f
	.zero		1


	//   ....[56]....
        /*049c*/ 	.word	0x0000d5e0
        /*04a0*/ 	.word	0x00000005
        /*04a4*/ 	.word	0x000344b0
        /*04a8*/ 	.short	0x0101
        /*04aa*/ 	.byte	0x3f
	.zero		1


	//   ....[57]....
        /*04ac*/ 	.word	0x0000d5f0
        /*04b0*/ 	.word	0x00000005
        /*04b4*/ 	.word	0x000344b0
        /*04b8*/ 	.short	0x010a
        /*04ba*/ 	.byte	0x3f
	.zero		1


	//   ....[58]....
        /*04bc*/ 	.word	0x0000d6a0
        /*04c0*/ 	.word	0x00000007
        /*04c4*/ 	.word	0x00034428
        /*04c8*/ 	.short	0x010a
        /*04ca*/ 	.byte	0x3f
	.zero		1


	//   ....[59]....
        /*04cc*/ 	.word	0x0000d9c0
        /*04d0*/ 	.word	0x00000007
        /*04d4*/ 	.word	0x00034428
        /*04d8*/ 	.short	0x010a
        /*04da*/ 	.byte	0x3f
	.zero		1


	//   ....[60]....
        /*04dc*/ 	.word	0x0000dca0
        /*04e0*/ 	.word	0x00000007
        /*04e4*/ 	.word	0x00034428
        /*04e8*/ 	.short	0x010a
        /*04ea*/ 	.byte	0x3f
	.zero		1


	//   ....[61]....
        /*04ec*/ 	.word	0x0000dfd0
        /*04f0*/ 	.word	0x00000003
        /*04f4*/ 	.word	0x00034450
        /*04f8*/ 	.short	0x010a
        /*04fa*/ 	.byte	0x3f
	.zero		1


	//   ....[62]....
        /*04fc*/ 	.word	0x0000e030
        /*0500*/ 	.word	0x00000005
        /*0504*/ 	.word	0x00034400
        /*0508*/ 	.short	0x010a
        /*050a*/ 	.byte	0x3f
	.zero		1


	//   ....[63]....
        /*050c*/ 	.word	0x0000e090
        /*0510*/ 	.word	0x00000000
        /*0514*/ 	.word	0xfffffff8
        /*0518*/ 	.short	0x010a
        /*051a*/ 	.byte	0x3f
	.zero		1


	//   ....[64]....
        /*051c*/ 	.word	0x0000e0f0
        /*0520*/ 	.word	0x00000009
        /*0524*/ 	.word	0x00034400
        /*0528*/ 	.short	0x010a
        /*052a*/ 	.byte	0x3f
	.zero		1


	//   ....[65]....
        /*052c*/ 	.word	0x0000e150
        /*0530*/ 	.word	0x00000006
        /*0534*/ 	.word	0x00034400
        /*0538*/ 	.short	0x010a
        /*053a*/ 	.byte	0x3f
	.zero		1


	//   ....[66]....
        /*053c*/ 	.word	0x0000e1b0
        /*0540*/ 	.word	0x00000008
        /*0544*/ 	.word	0x00034400
        /*0548*/ 	.short	0x010a
        /*054a*/ 	.byte	0x3f
	.zero		1


	//   ....[67]....
        /*054c*/ 	.word	0x0000e210
        /*0550*/ 	.word	0x00000006
        /*0554*/ 	.word	0x00034400
        /*0558*/ 	.short	0x010a
        /*055a*/ 	.byte	0x3f
	.zero		1


	//   ....[68]....
        /*055c*/ 	.word	0x0000e270
        /*0560*/ 	.word	0x00000008
        /*0564*/ 	.word	0x00034400
        /*0568*/ 	.short	0x010a
        /*056a*/ 	.byte	0x3f
	.zero		1


	//   ....[69]....
        /*056c*/ 	.word	0x0000e2d0
        /*0570*/ 	.word	0x00000003
        /*0574*/ 	.word	0x00000008
        /*0578*/ 	.short	0x010a
        /*057a*/ 	.byte	0x3f
	.zero		1


	//   ....[70]....
        /*057c*/ 	.word	0x0000e3a0
        /*0580*/ 	.word	0x00000007
        /*0584*/ 	.word	0x00034460
        /*0588*/ 	.short	0x010a
        /*058a*/ 	.byte	0x3f
	.zero		1


	//   ....[71]....
        /*058c*/ 	.word	0x0000e3f0
        /*0590*/ 	.word	0x00000007
        /*0594*/ 	.word	0x000344b0
        /*0598*/ 	.short	0x010a
        /*059a*/ 	.byte	0x3f
	.zero		1


	//   ....[72]....
        /*059c*/ 	.word	0x0000e440
        /*05a0*/ 	.word	0x00000004
        /*05a4*/ 	.word	0x00034460
        /*05a8*/ 	.short	0x010a
        /*05aa*/ 	.byte	0x3f
	.zero		1


	//   ....[73]....
        /*05ac*/ 	.word	0x0000e510
        /*05b0*/ 	.word	0x00000008
        /*05b4*/ 	.word	0x00034428
        /*05b8*/ 	.short	0x010a
        /*05ba*/ 	.byte	0x3f
	.zero		1


	//   ....[74]....
        /*05bc*/ 	.word	0x0000e560
        /*05c0*/ 	.word	0x00000005
        /*05c4*/ 	.word	0x000344b0
        /*05c8*/ 	.short	0x010a
        /*05ca*/ 	.byte	0x3f
	.zero		1


	//   ....[75]....
        /*05cc*/ 	.word	0x0000e5b0
        /*05d0*/ 	.word	0x00000007
        /*05d4*/ 	.word	0x00034428
        /*05d8*/ 	.short	0x010a
        /*05da*/ 	.byte	0x3f
	.zero		1


	//   ....[76]....
        /*05dc*/ 	.word	0x0000e600
        /*05e0*/ 	.word	0x00000007
        /*05e4*/ 	.word	0x00034428
        /*05e8*/ 	.short	0x010a
        /*05ea*/ 	.byte	0x3f
	.zero		1


	//   ....[77]....
        /*05ec*/ 	.word	0x0000e650
        /*05f0*/ 	.word	0x00000007
        /*05f4*/ 	.word	0x00034428
        /*05f8*/ 	.short	0x010a
        /*05fa*/ 	.byte	0x3f
	.zero		1


	//----- nvinfo : EIATTR_NUM_MBARRIERS
	.align		4
.L_38:
        /*05fc*/ 	.byte	0x03, 0x38
        /*05fe*/ 	.short	0x001f


	//----- nvinfo : EIATTR_EXIT_INSTR_OFFSETS
	.align		4
        /*0600*/ 	.byte	0x04, 0x1c
        /*0602*/ 	.short	(.L_40 - .L_39)


	//   ....[0]....
.L_39:
        /*0604*/ 	.word	0x00000b20


	//   ....[1]....
        /*0608*/ 	.word	0x00000b90


	//   ....[2]....
        /*060c*/ 	.word	0x0000c590


	//   ....[3]....
        /*0610*/ 	.word	0x0000c5f0


	//   ....[4]....
        /*0614*/ 	.word	0x0000c620


	//   ....[5]....
        /*0618*/ 	.word	0x0000cf60


	//   ....[6]....
        /*061c*/ 	.word	0x0000cf90


	//   ....[7]....
        /*0620*/ 	.word	0x0000dfb0


	//----- nvinfo : EIATTR_MAX_THREADS
	.align		4
.L_40:
        /*0624*/ 	.byte	0x04, 0x05
        /*0626*/ 	.short	(.L_42 - .L_41)
.L_41:
        /*0628*/ 	.word	0x00000180
        /*062c*/ 	.word	0x00000001
        /*0630*/ 	.word	0x00000001


	//----- nvinfo : EIATTR_CRS_STACK_SIZE
	.align		4
.L_42:
        /*0634*/ 	.byte	0x04, 0x1e
        /*0636*/ 	.short	(.L_44 - .L_43)
.L_43:
        /*0638*/ 	.word	0x00000000


	//----- nvinfo : EIATTR_CBANK_PARAM_SIZE
	.align		4
.L_44:
        /*063c*/ 	.byte	0x03, 0x19
        /*063e*/ 	.short	0x0870


	//----- nvinfo : EIATTR_PARAM_CBANK
	.align		4
        /*0640*/ 	.byte	0x04, 0x0a
        /*0642*/ 	.short	(.L_46 - .L_45)
	.align		4
.L_45:
        /*0644*/ 	.word	index@(.nv.constant0._ZN7cutlass13device_kernelINS_4fmha6kernel28FmhaKernelTmaWarpSpecializedINS1_10collective30FmhaMainloopTmaWarpSpecializedINS_10bfloat16_tEffN4cute5tupleIJNS7_1CILi128EEESA_SA_EEENS8_IJiNS9_ILi1EEENS8_IJiiEEEEEESE_SE_NS4_12CausalFusionEJNS2_6OptionILNS2_3TagE0ENS9_ILb1EEEEENSG_ILSH_2ESI_EEEEENS4_15FmhaFwdEpilogueIS6_fNS8_IJNS9_ILi64EEESA_SA_EEEEENS2_23PersistentTileSchedulerEJSJ_SK_EEEEEvNT_6ParamsE)
        /*0648*/ 	.short	0x0210
        /*064a*/ 	.short	0x0870


	//----- nvinfo : EIATTR_SW_WAR
	.align		4
.L_46:
        /*064c*/ 	.byte	0x04, 0x36
        /*064e*/ 	.short	(.L_48 - .L_47)
.L_47:
        /*0650*/ 	.word	0x00000008
.L_48:


//--------------------- .nv.callgraph             --------------------------
	.section	.nv.callgraph,"",@"SHT_CUDA_CALLGRAPH"
	.align	4
	.sectionentsize	8
	.align		4
        /*0000*/ 	.word	0x00000000
	.align		4
        /*0004*/ 	.word	0xffffffff
	.align		4
        /*0008*/ 	.word	index@(_ZN7cutlass13device_kernelINS_4fmha6kernel28FmhaKernelTmaWarpSpecializedINS1_10collective30FmhaMainloopTmaWarpSpecializedINS_10bfloat16_tEffN4cute5tupleIJNS7_1CILi128EEESA_SA_EEENS8_IJiNS9_ILi1EEENS8_IJiiEEEEEESE_SE_NS4_12CausalFusionEJNS2_6OptionILNS2_3TagE0ENS9_ILb1EEEEENSG_ILSH_2ESI_EEEEENS4_15FmhaFwdEpilogueIS6_fNS8_IJNS9_ILi64EEESA_SA_EEEEENS2_23PersistentTileSchedulerEJSJ_SK_EEEEEvNT_6ParamsE)
	.align		4
        /*000c*/ 	.word	index@(__assertfail)
	.align		4
        /*0010*/ 	.word	0x00000000
	.align		4
        /*0014*/ 	.word	0xfffffffe
	.align		4
        /*0018*/ 	.word	0x00000000
	.align		4
        /*001c*/ 	.word	0xfffffffd
	.align		4
        /*0020*/ 	.word	0x00000000
	.align		4
        /*0024*/ 	.word	0xfffffffc


//--------------------- .nv.constant4             --------------------------
	.section	.nv.constant4,"a",@progbits
	.align	8
	.align		8
.nv.constant4:
        /*0000*/ 	.dword	__assertfail
	.align		8
        /*0008*/ 	.dword	__unnamed_1
	.align		8
        /*0010*/ 	.dword	__unnamed_2
	.align		8
        /*0018*/ 	.dword	_ZN39_INTERNAL_42bf16f0_4_k_cu_406cf4d0_35794cuda3std3__45__cpo5beginE
	.align		8
        /*0020*/ 	.dword	_ZN39_INTERNAL_42bf16f0_4_k_cu_406cf4d0_35794cuda3std3__45__cpo3endE
	.align		8
        /*0028*/ 	.dword	_ZN39_INTERNAL_42bf16f0_4_k_cu_406cf4d0_35794cuda3std3__45__cpo6cbeginE
	.align		8
        /*0030*/ 	.dword	_ZN39_INTERNAL_42bf16f0_4_k_cu_406cf4d0_35794cuda3std3__45__cpo4cendE
	.align		8
        /*0038*/ 	.dword	_ZN39_INTERNAL_42bf16f0_4_k_cu_406cf4d0_35794cuda3std3__441_GLOBAL__N__42bf16f0_4_k_cu_406cf4d0_35796ignoreE
	.align		8
        /*0040*/ 	.dword	_ZN39_INTERNAL_42bf16f0_4_k_cu_406cf4d0_35794cuda3std3__419piecewise_constructE
	.align		8
        /*0048*/ 	.dword	_ZN39_INTERNAL_42bf16f0_4_k_cu_406cf4d0_35794cuda3std3__48in_placeE
	.align		8
        /*0050*/ 	.dword	_ZN39_INTERNAL_42bf16f0_4_k_cu_406cf4d0_35794cuda3std6ranges3__45__cpo4swapE
	.align		8
        /*0058*/ 	.dword	_ZN39_INTERNAL_42bf16f0_4_k_cu_406cf4d0_35794cuda3std6ranges3__45__cpo9iter_moveE
	.align		8
        /*0060*/ 	.dword	_ZN39_INTERNAL_42bf16f0_4_k_cu_406cf4d0_35794cute7productE
	.align		8
        /*0068*/ 	.dword	_ZN39_INTERNAL_42bf16f0_4_k_cu_406cf4d0_35794cute1_E
	.align		8
        /*0070*/ 	.dword	$str$24
	.align		8
        /*0078*/ 	.dword	$str$25


//--------------------- .text._ZN7cutlass13device_kernelINS_4fmha6kernel28FmhaKernelTmaWarpSpecializedINS1_10collective30FmhaMainloopTmaWarpSpecializedINS_10bfloat16_tEffN4cute5tupleIJNS7_1CILi128EEESA_SA_EEENS8_IJiNS9_ILi1EEENS8_IJiiEEEEEESE_SE_NS4_12CausalFusionEJNS2_6OptionILNS2_3TagE0ENS9_ILb1EEEEENSG_ILSH_2ESI_EEEEENS4_15FmhaFwdEpilogueIS6_fNS8_IJNS9_ILi64EEESA_SA_EEEEENS2_23PersistentTileSchedulerEJSJ_SK_EEEEEvNT_6ParamsE --------------------------
	.section	.text._ZN7cutlass13device_kernelINS_4fmha6kernel28FmhaKernelTmaWarpSpecializedINS1_10collective30FmhaMainloopTmaWarpSpecializedINS_10bfloat16_tEffN4cute5tupleIJNS7_1CILi128EEESA_SA_EEENS8_IJiNS9_ILi1EEENS8_IJiiEEEEEESE_SE_NS4_12CausalFusionEJNS2_6OptionILNS2_3TagE0ENS9_ILb1EEEEENSG_ILSH_2ESI_EEEEENS4_15FmhaFwdEpilogueIS6_fNS8_IJNS9_ILi64EEESA_SA_EEEEENS2_23PersistentTileSchedulerEJSJ_SK_EEEEEvNT_6ParamsE,"ax",@progbits
	.align	128
.text._ZN7cutlass13device_kernelINS_4fmha6kernel28FmhaKernelTmaWarpSpecializedINS1_10collective30FmhaMainloopTmaWarpSpecializedINS_10bfloat16_tEffN4cute5tupleIJNS7_1CILi128EEESA_SA_EEENS8_IJiNS9_ILi1EEENS8_IJiiEEEEEESE_SE_NS4_12CausalFusionEJNS2_6OptionILNS2_3TagE0ENS9_ILb1EEEEENSG_ILSH_2ESI_EEEEENS4_15FmhaFwdEpilogueIS6_fNS8_IJNS9_ILi64EEESA_SA_EEEEENS2_23PersistentTileSchedulerEJSJ_SK_EEEEEvNT_6ParamsE:
        .type           _ZN7cutlass13device_kernelINS_4fmha6kernel28FmhaKernelTmaWarpSpecializedINS1_10collective30FmhaMainloopTmaWarpSpecializedINS_10bfloat16_tEffN4cute5tupleIJNS7_1CILi128EEESA_SA_EEENS8_IJiNS9_ILi1EEENS8_IJiiEEEEEESE_SE_NS4_12CausalFusionEJNS2_6OptionILNS2_3TagE0ENS9_ILb1EEEEENSG_ILSH_2ESI_EEEEENS4_15FmhaFwdEpilogueIS6_fNS8_IJNS9_ILi64EEESA_SA_EEEEENS2_23PersistentTileSchedulerEJSJ_SK_EEEEEvNT_6ParamsE,@function
        .size           _ZN7cutlass13device_kernelINS_4fmha6kernel28FmhaKernelTmaWarpSpecializedINS1_10collective30FmhaMainloopTmaWarpSpecializedINS_10bfloat16_tEffN4cute5tupleIJNS7_1CILi128EEESA_SA_EEENS8_IJiNS9_ILi1EEENS8_IJiiEEEEEESE_SE_NS4_12CausalFusionEJNS2_6OptionILNS2_3TagE0ENS9_ILb1EEEEENSG_ILSH_2ESI_EEEEENS4_15FmhaFwdEpilogueIS6_fNS8_IJNS9_ILi64EEESA_SA_EEEEENS2_23PersistentTileSchedulerEJSJ_SK_EEEEEvNT_6ParamsE,(.L_x_150 - _ZN7cutlass13device_kernelINS_4fmha6kernel28FmhaKernelTmaWarpSpecializedINS1_10collective30FmhaMainloopTmaWarpSpecializedINS_10bfloat16_tEffN4cute5tupleIJNS7_1CILi128EEESA_SA_EEENS8_IJiNS9_ILi1EEENS8_IJiiEEEEEESE_SE_NS4_12CausalFusionEJNS2_6OptionILNS2_3TagE0ENS9_ILb1EEEEENSG_ILSH_2ESI_EEEEENS4_15FmhaFwdEpilogueIS6_fNS8_IJNS9_ILi64EEESA_SA_EEEEENS2_23PersistentTileSchedulerEJSJ_SK_EEEEEvNT_6ParamsE)
        .other          _ZN7cutlass13device_kernelINS_4fmha6kernel28FmhaKernelTmaWarpSpecializedINS1_10collective30FmhaMainloopTmaWarpSpecializedINS_10bfloat16_tEffN4cute5tupleIJNS7_1CILi128EEESA_SA_EEENS8_IJiNS9_ILi1EEENS8_IJiiEEEEEESE_SE_NS4_12CausalFusionEJNS2_6OptionILNS2_3TagE0ENS9_ILb1EEEEENSG_ILSH_2ESI_EEEEENS4_15FmhaFwdEpilogueIS6_fNS8_IJNS9_ILi64EEESA_SA_EEEEENS2_23PersistentTileSchedulerEJSJ_SK_EEEEEvNT_6ParamsE,@"STO_CUDA_ENTRY STV_DEFAULT"
_ZN7cutlass13device_kernelINS_4fmha6kernel28FmhaKernelTmaWarpSpecializedINS1_10collective30FmhaMainloopTmaWarpSpecializedINS_10bfloat16_tEffN4cute5tupleIJNS7_1CILi128EEESA_SA_EEENS8_IJiNS9_ILi1EEENS8_IJiiEEEEEESE_SE_NS4_12CausalFusionEJNS2_6OptionILNS2_3TagE0ENS9_ILb1EEEEENSG_ILSH_2ESI_EEEEENS4_15FmhaFwdEpilogueIS6_fNS8_IJNS9_ILi64EEESA_SA_EEEEENS2_23PersistentTileSchedulerEJSJ_SK_EEEEEvNT_6ParamsE:
[----:B------:R-:W1:Y:S01]  /*0000*/  LDC R1, c[0x0][0x28] ;  /* 0x00000a00ff017b82 */ /* 0x000e620000000800 */
[----:B------:R-:W2:Y:S07]  /*0010*/  S2R R2, SR_TID.X ;  /* 0x0000000000027919 */ /* 0x000eae0000002100 */
[----:B------:R-:W3:Y:S01]  /*0020*/  S2UR UR6, SR_CTAID.X ;  /* 0x00000000000679c3 */ /* 0x000ee20000002500 */
[----:B------:R-:W-:Y:S01]  /*0030*/  ELECT P1, URZ, PT ;  /* 0x00000000003f782f */ /* 0x000fe20003820000 */
[----:B------:R-:W-:Y:S01]  /*0040*/  BSSY B0, `(.L_x_0) ;  /* 0x0000018000007945 */ /* 0x000fe20003800000 */
[----:B---3--:R-:W-:-:S02]  /*0050*/  MOV R17, UR6 ;  /* 0x0000000600117c02 */ /* 0x008fc40008000f00 */
[----:B--2---:R-:W-:-:S05]  /*0060*/  SHF.R.U32.HI R0, RZ, 0x5, R2 ;  /* 0x00000005ff007819 */ /* 0x004fca0000011602 */
[----:B------:R-:W2:Y:S02]  /*0070*/  SHFL.IDX PT, R3, R0, RZ, 0x1f ;  /* 0x00001fff00037589 */ /* 0x000ea400000e0000 */
[----:B--2---:R-:W-:Y:S02]  /*0080*/  R2UR UR4, R3 ;  /* 0x00000000030472ca */ /* 0x004fe400000e0000 */
[----:B------:R-:W-:-:S06]  /*0090*/  SHF.R.U32.HI R3, RZ, 0x7, R2 ;  /* 0x00000007ff037819 */ /* 0x000fcc0000011602 */
[----:B------:R-:W2:Y:S05]  /*00a0*/  SHFL.IDX PT, R3, R3, RZ, 0x1f ;  /* 0x00001fff03037589 */ /* 0x000eaa00000e0000 */
[----:B------:R-:W-:Y:S02]  /*00b0*/  USHF.R.S32.HI UR5, URZ, 0x1f, UR4 ;  /* 0x0000001f3f057899 */ /* 0x000fe40008011404 */
[----:B------:R-:W-:Y:S02]  /*00c0*/  ISETP.EQ.AND P2, PT, RZ, UR4, P1 ;  /* 0x00000004ff007c0c */ /* 0x000fe40008f42270 */
[----:B------:R-:W-:-:S04]  /*00d0*/  ULEA.HI UR5, UR5, UR4, URZ, 0x2 ;  /* 0x0000000405057291 */ /* 0x000fc8000f8f103f */
[----:B------:R-:W-:-:S04]  /*00e0*/  ULOP3.LUT UR5, UR5, 0xfffffffc, URZ, 0xc0, !UPT ;  /* 0xfffffffc05057892 */ /* 0x000fc8000f8ec03f */
[----:B------:R-:W-:-:S03]  /*00f0*/  UIADD3 UR5, UR4, -UR5, URZ ;  /* 0x8000000504057290 */ /* 0x000fc6000fffe03f */
[----:B-1----:R-:W-:Y:S09]  /*0100*/  @!P2 BRA `(.L_x_1) ;  /* 0x00000000002ca947 */ /* 0x002ff20003800000 */
[----:B------:R-:W-:Y:S02]  /*0110*/  ULDC.64 UR6, c[0x0][0x198] ;  /* 0x0000660000067ab9 */ /* 0x000fe40000000a00 */
[----:B------:R-:W-:Y:S02]  /*0120*/  UIADD3 UR8, UP0, UR6, 0xf0, URZ ;  /* 0x000000f006087890 */ /* 0x000fe4000ff1e03f */
[----:B------:R-:W-:Y:S02]  /*0130*/  UIADD3 UR10, UP1, UR6, 0x1f0, URZ ;  /* 0x000001f0060a7890 */ /* 0x000fe4000ff3e03f */
[----:B------:R-:W-:Y:S02]  /*0140*/  UIADD3 UR6, UP2, UR6, 0x2f0, URZ ;  /* 0x000002f006067890 */ /* 0x000fe4000ff5e03f */
[----:B------:R-:W-:Y:S02]  /*0150*/  UIADD3.X UR9, URZ, UR7, URZ, UP0, !UPT ;  /* 0x000000073f097290 */ /* 0x000fe400087fe43f */
[----:B------:R-:W-:-:S02]  /*0160*/  UIADD3.X UR11, URZ, UR7, URZ, UP1, !UPT ;  /* 0x000000073f0b7290 */ /* 0x000fc40008ffe43f */
[----:B------:R-:W-:-:S05]  /*0170*/  UIADD3.X UR7, URZ, UR7, URZ, UP2, !UPT ;  /* 0x000000073f077290 */ /* 0x000fca00097fe43f */
[----:B------:R1:W-:Y:S02]  /*0180*/  UTMACCTL.PF [UR8] ;  /* 0x00000000080079b9 */ /* 0x0003e40008040000 */
[----:B------:R1:W-:Y:S02]  /*0190*/  UTMACCTL.PF [UR10] ;  /* 0x000000000a0079b9 */ /* 0x0003e40008040000 */
[----:B------:R1:W-:Y:S02]  /*01a0*/  UTMACCTL.PF [UR6] ;  /* 0x00000000060079b9 */ /* 0x0003e40008040000 */
[----:B-1----:R-:W-:Y:S01]  /*01b0*/  NOP ;  /* 0x0000000000007918 */ /* 0x002fe20000000000 */
.L_x_1:
[----:B------:R-:W-:Y:S05]  /*01c0*/  BSYNC B0 ;  /* 0x0000000000007941 */ /* 0x000fea0003800000 */
.L_x_0:
[----:B------:R-:W1:Y:S01]  /*01d0*/  SHFL.IDX PT, R4, R0, RZ, 0x1f ;  /* 0x00001fff00047589 */ /* 0x000e6200000e0000 */
[----:B--2---:R-:W-:Y:S01]  /*01e0*/  R2UR UR46, R3 ;  /* 0x00000000032e72ca */ /* 0x004fe200000e0000 */
[----:B------:R-:W-:Y:S02]  /*01f0*/  UISETP.NE.AND UP0, UPT, UR5, 0x1, UPT ;  /* 0x000000010500788c */ /* 0x000fe4000bf05270 */
[----:B------:R-:W-:-:S10]  /*0200*/  UISETP.NE.AND UP1, UPT, UR5, 0x2, UPT ;  /* 0x000000020500788c */ /* 0x000fd4000bf25270 */
[----:B------:R-:W-:Y:S02]  /*0210*/  UIADD3 UR10, UR46, -0x1, URZ ;  /* 0xffffffff2e0a7890 */ /* 0x000fe4000fffe03f */
[----:B------:R-:W-:Y:S02]  /*0220*/  UISETP.EQ.AND UP2, UPT, UR46, URZ, !UP0 ;  /* 0x0000003f2e00728c */ /* 0x000fe4000c742270 */
[----:B------:R-:W-:Y:S02]  /*0230*/  UISETP.EQ.AND UP3, UPT, UR46, URZ, !UP1 ;  /* 0x0000003f2e00728c */ /* 0x000fe4000cf62270 */
[----:B------:R-:W-:Y:S02]  /*0240*/  UISETP.GE.U32.AND UP4, UPT, UR10, 0x4, UPT ;  /* 0x000000040a00788c */ /* 0x000fe4000bf86070 */
[----:B------:R-:W-:Y:S01]  /*0250*/  USEL UR45, URZ, 0x1, !UP2 ;  /* 0x000000013f2d7887 */ /* 0x000fe2000d000000 */
[----:B-1----:R-:W-:Y:S01]  /*0260*/  ISETP.NE.AND P0, PT, R4, RZ, PT ;  /* 0x000000ff0400720c */ /* 0x002fe20003f05270 */
[----:B------:R-:W-:Y:S01]  /*0270*/  USEL UR44, URZ, 0x1, !UP3 ;  /* 0x000000013f2c7887 */ /* 0x000fe2000d800000 */
[----:B------:R-:W-:Y:S01]  /*0280*/  IMAD.U32 R4, RZ, RZ, UR5 ;  /* 0x00000005ff047e24 */ /* 0x000fe2000f8e00ff */
[----:B------:R-:W-:-:S02]  /*0290*/  USEL UR45, UR45, 0x2, UP4 ;  /* 0x000000022d2d7887 */ /* 0x000fc4000a000000 */
[----:B------:R-:W-:-:S08]  /*02a0*/  USEL UR44, UR44, 0x2, UP4 ;  /* 0x000000022c2c7887 */ /* 0x000fd0000a000000 */
[----:B------:R-:W-:Y:S05]  /*02b0*/  @P0 BRA `(.L_x_2) ;  /* 0x0000000000480947 */ /* 0x000fea0003800000 */
[----:B------:R-:W1:Y:S01]  /*02c0*/  S2UR UR8, SR_CgaCtaId ;  /* 0x00000000000879c3 */ /* 0x000e620000008800 */
[----:B------:R-:W-:Y:S01]  /*02d0*/  UMOV UR4, 0x400 ;  /* 0x0000040000047882 */ /* 0x000fe20000000000 */
[----:B------:R-:W-:Y:S01]  /*02e0*/  UMOV UR5, 0x1 ;  /* 0x0000000100057882 */ /* 0x000fe20000000000 */
[----:B------:R-:W-:Y:S01]  /*02f0*/  UMOV UR6, 0x80 ;  /* 0x0000008000067882 */ /* 0x000fe20000000000 */
[----:B------:R-:W-:Y:S01]  /*0300*/  ELECT P0, URZ, PT ;  /* 0x00000000003f782f */ /* 0x000fe20003800000 */
[----:B------:R-:W-:-:S04]  /*0310*/  UIADD3 UR6, -UR6, 0x100000, URZ ;  /* 0x0010000006067890 */ /* 0x000fc8000fffe13f */
[----:B------:R-:W-:Y:S02]  /*0320*/  USHF.L.U32 UR7, UR6, 0xb, URZ ;  /* 0x0000000b06077899 */ /* 0x000fe4000800063f */
[----:B------:R-:W-:Y:S02]  /*0330*/  USHF.L.U32 UR6, UR6, 0x1, URZ ;  /* 0x0000000106067899 */ /* 0x000fe4000800063f */
[----:B-1----:R-:W-:Y:S02]  /*0340*/  ULEA UR8, UR8, UR4, 0x18 ;  /* 0x0000000408087291 */ /* 0x002fe4000f8ec03f */
[----:B------:R-:W-:-:S04]  /*0350*/  UIADD3 UR4, -UR5, 0x100000, URZ ;  /* 0x0010000005047890 */ /* 0x000fc8000fffe13f */
[----:B------:R-:W-:Y:S02]  /*0360*/  USHF.L.U32 UR5, UR4, 0xb, URZ ;  /* 0x0000000b04057899 */ /* 0x000fe4000800063f */
[----:B------:R-:W-:Y:S01]  /*0370*/  USHF.L.U32 UR4, UR4, 0x1, URZ ;  /* 0x0000000104047899 */ /* 0x000fe2000800063f */
[----:B------:R-:W1:Y:S11]  /*0380*/  FENCE.VIEW.ASYNC.S ;  /* 0x00000000000073c6 */ /* 0x000e760000000000 */
[----:B-1----:R1:W2:Y:S01]  /*0390*/  SYNCS.EXCH.64 URZ, [UR8+0x34450], UR4 ;  /* 0x03445004083f75b2 */ /* 0x0022a20008000100 */
[----:B------:R1:W3:Y:S01]  /*03a0*/  SYNCS.EXCH.64 URZ, [UR8+0x34460], UR6 ;  /* 0x03446006083f75b2 */ /* 0x0002e20008000100 */
[----:B------:R1:W4:Y:S01]  /*03b0*/  SYNCS.EXCH.64 URZ, [UR8+0x34458], UR4 ;  /* 0x03445804083f75b2 */ /* 0x0003220008000100 */
[----:B------:R1:W1:Y:S01]  /*03c0*/  SYNCS.EXCH.64 URZ, [UR8+0x34468], UR6 ;  /* 0x03446806083f75b2 */ /* 0x0002620008000100 */
[----:B------:R-:W-:Y:S01]  /*03d0*/  NOP ;  /* 0x0000000000007918 */ /* 0x000fe20000000000 */
.L_x_2:
[----:B------:R-:W5:Y:S01]  /*03e0*/  SHFL.IDX PT, R3, R0, RZ, 0x1f ;  /* 0x00001fff00037589 */ /* 0x000f6200000e0000 */
[----:B------:R-:W-:Y:S01]  /*03f0*/  NOP ;  /* 0x0000000000007918 */ /* 0x000fe20000000000 */
[----:B-----5:R-:W-:-:S13]  /*0400*/  ISETP.NE.AND P0, PT, R3, RZ, PT ;  /* 0x000000ff0300720c */ /* 0x020fda0003f05270 */
[----:B------:R-:W-:Y:S05]  /*0410*/  @P0 BRA `(.L_x_3) ;  /* 0x0000000000600947 */ /* 0x000fea0003800000 */
[----:B-1----:R-:W1:Y:S01]  /*0420*/  S2UR UR5, SR_CgaCtaId ;  /* 0x00000000000579c3 */ /* 0x002e620000008800 */
[----:B------:R-:W-:Y:S01]  /*0430*/  UMOV UR4, 0x400 ;  /* 0x0000040000047882 */ /* 0x000fe20000000000 */
[----:B------:R-:W-:Y:S01]  /*0440*/  UMOV UR6, 0x1 ;  /* 0x0000000100067882 */ /* 0x000fe20000000000 */
[----:B------:R-:W-:Y:S01]  /*0450*/  UMOV UR9, 0x100 ;  /* 0x0000010000097882 */ /* 0x000fe20000000000 */
[----:B------:R-:W-:-:S04]  /*0460*/  UIADD3 UR6, -UR6, 0x100000, URZ ;  /* 0x0010000006067890 */ /* 0x000fc8000fffe13f */
[----:B------:R-:W-:Y:S02]  /*0470*/  USHF.L.U32 UR7, UR6, 0xb, URZ ;  /* 0x0000000b06077899 */ /* 0x000fe4000800063f */
[----:B------:R-:W-:Y:S01]  /*0480*/  USHF.L.U32 UR6, UR6, 0x1, URZ ;  /* 0x0000000106067899 */ /* 0x000fe2000800063f */
[----:B------:R-:W-:Y:S01]  /*0490*/  ELECT P0, URZ, PT ;  /* 0x00000000003f782f */ /* 0x000fe20003800000 */
[----:B-1----:R-:W-:Y:S02]  /*04a0*/  ULEA UR8, UR5, UR4, 0x18 ;  /* 0x0000000405087291 */ /* 0x002fe4000f8ec03f */
[----:B------:R-:W-:-:S04]  /*04b0*/  UIADD3 UR4, -UR9, 0x100000, URZ ;  /* 0x0010000009047890 */ /* 0x000fc8000fffe13f */
[----:B------:R-:W-:Y:S02]  /*04c0*/  USHF.L.U32 UR5, UR4, 0xb, URZ ;  /* 0x0000000b04057899 */ /* 0x000fe4000800063f */
[----:B------:R-:W-:Y:S01]  /*04d0*/  USHF.L.U32 UR4, UR4, 0x1, URZ ;  /* 0x0000000104047899 */ /* 0x000fe2000800063f */
[----:B------:R-:W1:Y:S03]  /*04e0*/  FENCE.VIEW.ASYNC.S ;  /* 0x00000000000073c6 */ /* 0x000e660000000000 */
[----:B-1----:R1:W1:Y:S08]  /*04f0*/  SYNCS.EXCH.64 URZ, [UR8+0x34400], UR6 ;  /* 0x03440006083f75b2 */ /* 0x0022700008000100 */
[----:B------:R1:W1:Y:S01]  /*0500*/  SYNCS.EXCH.64 URZ, [UR8+0x34428], UR4 ;  /* 0x03442804083f75b2 */ /* 0x0002620008000100 */
        /* <DEDUP_REMOVED lines=8> */
[----:B------:R-:W-:Y:S01]  /*0590*/  NOP ;  /* 0x0000000000007918 */ /* 0x000fe20000000000 */
.L_x_3:
        /* <DEDUP_REMOVED lines=21> */
[----:B------:R-:W-:Y:S01]  /*06f0*/  NOP ;  /* 0x0000000000007918 */ /* 0x000fe20000000000 */
.L_x_4:
[----:B------:R-:W5:Y:S01]  /*0700*/  SHFL.IDX PT, R3, R0, RZ, 0x1f ;  /* 0x00001fff00037589 */ /* 0x000f6200000e0000 */
[----:B------:R-:W-:Y:S01]  /*0710*/  ELECT P0, URZ, PT ;  /* 0x00000000003f782f */ /* 0x000fe20003800000 */
[----:B------:R-:W-:Y:S01]  /*0720*/  NOP ;  /* 0x0000000000007918 */ /* 0x000fe20000000000 */
[----:B-1----:R-:W-:Y:S02]  /*0730*/  UMOV UR4, 0x80 ;  /* 0x0000008000047882 */ /* 0x002fe40000000000 */
[C---:B-----5:R-:W-:Y:S02]  /*0740*/  ISETP.NE.OR P0, PT, R3.reuse, RZ, !P0 ;  /* 0x000000ff0300720c */ /* 0x060fe40004705670 */
[----:B------:R-:W-:-:S11]  /*0750*/  ISETP.NE.AND P3, PT, R3, RZ, PT ;  /* 0x000000ff0300720c */ /* 0x000fd60003f65270 */
[----:B------:R-:W-:Y:S01]  /*0760*/  VOTEU.ALL UP2, P0 ;  /* 0x00000000003f7886 */ /* 0x000fe20000040000 */
[----:B------:R-:W-:Y:S01]  /*0770*/  VOTEU.ALL UP3, P0 ;  /* 0x00000000003f7886 */ /* 0x000fe20000060000 */
[----:B------:R-:W-:Y:S01]  /*0780*/  VOTEU.ALL UP4, P0 ;  /* 0x00000000003f7886 */ /* 0x000fe20000080000 */
[----:B------:R-:W-:Y:S02]  /*0790*/  VOTEU.ALL UP5, P0 ;  /* 0x00000000003f7886 */ /* 0x000fe400000a0000 */
[----:B------:R-:W1:Y:S01]  /*07a0*/  @!UP2 S2UR UR7, SR_CgaCtaId ;  /* 0x000000000007a9c3 */ /* 0x000e620000008800 */
[----:B------:R-:W-:Y:S01]  /*07b0*/  @!UP2 UMOV UR6, 0x400 ;  /* 0x000004000006a882 */ /* 0x000fe20000000000 */
[----:B------:R-:W-:-:S04]  /*07c0*/  @!UP2 UIADD3 UR4, -UR4, 0x100000, URZ ;  /* 0x001000000404a890 */ /* 0x000fc8000fffe13f */
[----:B------:R-:W-:Y:S02]  /*07d0*/  @!UP2 USHF.L.U32 UR5, UR4, 0xb, URZ ;  /* 0x0000000b0405a899 */ /* 0x000fe4000800063f */
[----:B------:R-:W-:Y:S02]  /*07e0*/  @!UP2 USHF.L.U32 UR4, UR4, 0x1, URZ ;  /* 0x000000010404a899 */ /* 0x000fe4000800063f */
[----:B-1----:R-:W-:Y:S01]  /*07f0*/  @!UP2 ULEA UR6, UR7, UR6, 0x18 ;  /* 0x000000060706a291 */ /* 0x002fe2000f8ec03f */
[----:B------:R-:W-:Y:S01]  /*0800*/  VOTEU.ALL UP2, P0 ;  /* 0x00000000003f7886 */ /* 0x000fe20000040000 */
[----:B------:R-:W1:Y:S10]  /*0810*/  FENCE.VIEW.ASYNC.S ;  /* 0x00000000000073c6 */ /* 0x000e740000000000 */
[----:B-1----:R1:W1:Y:S01]  /*0820*/  @!UP2 SYNCS.EXCH.64 URZ, [UR6+0x34490], UR4 ;  /* 0x03449004063fa5b2 */ /* 0x0022620008000100 */
[----:B------:R1:W1:Y:S01]  /*0830*/  @!UP3 SYNCS.EXCH.64 URZ, [UR6+0x34498], UR4 ;  /* 0x03449804063fb5b2 */ /* 0x0002620008000100 */
[----:B------:R1:W1:Y:S01]  /*0840*/  @!UP4 SYNCS.EXCH.64 URZ, [UR6+0x344a0], UR4 ;  /* 0x0344a004063fc5b2 */ /* 0x0002620008000100 */
[----:B------:R1:W1:Y:S01]  /*0850*/  @!UP5 SYNCS.EXCH.64 URZ, [UR6+0x344a8], UR4 ;  /* 0x0344a804063fd5b2 */ /* 0x0002620008000100 */
[----:B------:R-:W-:Y:S01]  /*0860*/  NOP ;  /* 0x0000000000007918 */ /* 0x000fe20000000000 */
[----:B------:R-:W-:Y:S05]  /*0870*/  @P3 BRA `(.L_x_5) ;  /* 0x0000000000583947 */ /* 0x000fea0003800000 */
[----:B-1----:R-:W1:Y:S01]  /*0880*/  S2UR UR5, SR_CgaCtaId ;  /* 0x00000000000579c3 */ /* 0x002e620000008800 */
[----:B------:R-:W-:Y:S01]  /*0890*/  UMOV UR4, 0x400 ;  /* 0x0000040000047882 */ /* 0x000fe20000000000 */
[----:B------:R-:W-:Y:S01]  /*08a0*/  UMOV UR6, 0x20 ;  /* 0x0000002000067882 */ /* 0x000fe20000000000 */
[----:B------:R-:W-:Y:S01]  /*08b0*/  UMOV UR7, 0x80 ;  /* 0x0000008000077882 */ /* 0x000fe20000000000 */
[----:B------:R-:W-:Y:S01]  /*08c0*/  ELECT P0, URZ, PT ;  /* 0x00000000003f782f */ /* 0x000fe20003800000 */
[----:B-1----:R-:W-:Y:S02]  /*08d0*/  ULEA UR8, UR5, UR4, 0x18 ;  /* 0x0000000405087291 */ /* 0x002fe4000f8ec03f */
[----:B------:R-:W-:-:S04]  /*08e0*/  UIADD3 UR4, -UR6, 0x100000, URZ ;  /* 0x0010000006047890 */ /* 0x000fc8000fffe13f */
[----:B------:R-:W-:Y:S02]  /*08f0*/  USHF.L.U32 UR5, UR4, 0xb, URZ ;  /* 0x0000000b04057899 */ /* 0x000fe4000800063f */
[----:B------:R-:W-:Y:S02]  /*0900*/  USHF.L.U32 UR4, UR4, 0x1, URZ ;  /* 0x0000000104047899 */ /* 0x000fe4000800063f */
        /* <DEDUP_REMOVED lines=13> */
.L_x_5:
[----:B------:R-:W-:Y:S01]  /*09e0*/  VOTEU.ANY UP2, P2 ;  /* 0x00000000003f7886 */ /* 0x000fe20001040100 */
[----:B-1----:R-:W-:Y:S01]  /*09f0*/  UMOV UR4, 0x40 ;  /* 0x0000004000047882 */ /* 0x002fe20000000000 */
[----:B------:R-:W-:Y:S01]  /*0a00*/  ISETP.NE.AND P3, PT, RZ, UR46, PT ;  /* 0x0000002eff007c0c */ /* 0x000fe2000bf65270 */
[----:B------:R-:W-:Y:S01]  /*0a10*/  NOP ;  /* 0x0000000000007918 */ /* 0x000fe20000000000 */
[----:B------:R-:W-:Y:S01]  /*0a20*/  ISETP.EQ.AND P0, PT, R4, 0x2, P1 ;  /* 0x000000020400780c */ /* 0x000fe20000f02270 */
[----:B------:R-:W1:Y:S01]  /*0a30*/  @UP2 S2UR UR7, SR_CgaCtaId ;  /* 0x00000000000729c3 */ /* 0x000e620000008800 */
[----:B------:R-:W-:Y:S01]  /*0a40*/  @UP2 UMOV UR6, 0x400 ;  /* 0x0000040000062882 */ /* 0x000fe20000000000 */
[----:B------:R-:W-:-:S04]  /*0a50*/  @UP2 UIADD3 UR4, -UR4, 0x100000, URZ ;  /* 0x0010000004042890 */ /* 0x000fc8000fffe13f */
[----:B------:R-:W-:Y:S02]  /*0a60*/  @UP2 USHF.L.U32 UR5, UR4, 0xb, URZ ;  /* 0x0000000b04052899 */ /* 0x000fe4000800063f */
[----:B------:R-:W-:Y:S02]  /*0a70*/  @UP2 USHF.L.U32 UR4, UR4, 0x1, URZ ;  /* 0x0000000104042899 */ /* 0x000fe4000800063f */
[----:B-1----:R-:W-:Y:S01]  /*0a80*/  @UP2 ULEA UR6, UR7, UR6, 0x18 ;  /* 0x0000000607062291 */ /* 0x002fe2000f8ec03f */
[----:B------:R-:W-:Y:S01]  /*0a90*/  VOTEU.ANY UP2, P2 ;  /* 0x00000000003f7886 */ /* 0x000fe20001040100 */
[----:B------:R-:W-:Y:S01]  /*0aa0*/  ISETP.EQ.AND P2, PT, R4, 0x1, P1 ;  /* 0x000000010400780c */ /* 0x000fe20000f42270 */
[----:B------:R-:W1:Y:S09]  /*0ab0*/  FENCE.VIEW.ASYNC.S ;  /* 0x00000000000073c6 */ /* 0x000e720000000000 */
[----:B-1----:R1:W2:Y:S01]  /*0ac0*/  @UP2 SYNCS.EXCH.64 URZ, [UR6+0x344b0], UR4 ;  /* 0x0344b004063f25b2 */ /* 0x0022a20008000100 */
[----:B------:R-:W-:Y:S01]  /*0ad0*/  NOP ;  /* 0x0000000000007918 */ /* 0x000fe20000000000 */
[----:B--234-:R-:W-:Y:S06]  /*0ae0*/  BAR.SYNC.DEFER_BLOCKING 0x0 ;  /* 0x0000000000007b1d */ /* 0x01cfec0000010000 */
[----:B------:R-:W-:Y:S05]  /*0af0*/  @!P3 BRA `(.L_x_6) ;  /* 0x000000b800a8b947 */ /* 0x000fea0003800000 */
[----:B------:R-:W-:-:S06]  /*0b00*/  UISETP.GT.U32.AND UP0, UPT, UR10, 0x3, UPT ;  /* 0x000000030a00788c */ /* 0x000fcc000bf04070 */
[----:B------:R-:W-:-:S13]  /*0b10*/  PLOP3.LUT P0, PT, PT, PT, UP0, 0x80, 0x0 ;  /* 0x000000000000781c */ /* 0x000fda0003f0f008 */
[----:B-1----:R-:W-:Y:S05]  /*0b20*/  @P0 EXIT ;  /* 0x000000000000094d */ /* 0x002fea0003800000 */
.L_x_7:
[----:B------:R-:W-:-:S08]  /*0b30*/  NOP ;  /* 0x0000000000007918 */ /* 0x000fd00000000000 */
[----:B------:R-:W1:Y:S02]  /*0b40*/  USETMAXREG.TRY_ALLOC.CTAPOOL UP0, 0xf0 ;  /* 0x000000f0000079c8 */ /* 0x000e640008000600 */
[----:B-1----:R-:W-:-:S13]  /*0b50*/  PLOP3.LUT P0, PT, PT, PT, UP0, 0x80, 0x0 ;  /* 0x000000000000781c */ /* 0x002fda0003f0f008 */
[----:B------:R-:W-:Y:S05]  /*0b60*/  @!P0 BRA `(.L_x_7) ;  /* 0xfffffffc00f08947 */ /* 0x000fea000383ffff */
[----:B------:R-:W-:Y:S02]  /*0b70*/  ULDC UR4, c[0x0][0xa00] ;  /* 0x0002800000047ab9 */ /* 0x000fe40000000800 */
[----:B------:R-:W-:-:S13]  /*0b80*/  ISETP.GE.AND P0, PT, R17, UR4, PT ;  /* 0x0000000411007c0c */ /* 0x000fda000bf06270 */
[----:B------:R-:W-:Y:S05]  /*0b90*/  @P0 EXIT ;  /* 0x000000000000094d */ /* 0x000fea0003800000 */
[----:B------:R-:W-:Y:S01]  /*0ba0*/  SHF.R.S32.HI R3, RZ, 0x1f, R2 ;  /* 0x0000001fff037819 */ /* 0x000fe20000011402 */
[----:B------:R-:W-:Y:S01]  /*0bb0*/  UISETP.NE.AND UP0, UPT, UR46, 0x1, UPT ;  /* 0x000000012e00788c */ /* 0x000fe2000bf05270 */
[----:B------:R-:W-:Y:S01]  /*0bc0*/  MOV R19, RZ ;  /* 0x000000ff00137202 */ /* 0x000fe20000000f00 */
[----:B------:R-:W-:Y:S01]  /*0bd0*/  ULOP3.LUT UR43, UR45, 0x1, URZ, 0xfc, !UPT ;  /* 0x000000012d2b7892 */ /* 0x000fe2000f8efc3f */
[-C--:B------:R-:W-:Y:S01]  /*0be0*/  LEA.HI R3, R3, R2.reuse, RZ, 0x7 ;  /* 0x0000000203037211 */ /* 0x080fe200078f38ff */
[----:B------:R-:W-:Y:S02]  /*0bf0*/  UP2UR UR4, UPR, URZ, 0x1 ;  /* 0x000000013f047883 */ /* 0x000fe40008000000 */
[----:B------:R-:W-:Y:S01]  /*0c00*/  USEL UR4, URZ, 0x1, UP0 ;  /* 0x000000013f047887 */ /* 0x000fe20008000000 */
[----:B------:R-:W-:Y:S01]  /*0c10*/  LOP3.LUT R3, R3, 0xffffff80, RZ, 0xc0, !PT ;  /* 0xffffff8003037812 */ /* 0x000fe200078ec0ff */
[----:B------:R-:W-:Y:S01]  /*0c20*/  ULDC.64 UR52, c[0x0][0x198] ;  /* 0x0000660000347ab9 */ /* 0x000fe20000000a00 */
[----:B------:R-:W-:Y:S01]  /*0c30*/  UMOV UR42, URZ ;  /* 0x0000003f002a7c82 */ /* 0x000fe20008000000 */
[----:B------:R-:W-:Y:S01]  /*0c40*/  UMOV UR37, URZ ;  /* 0x0000003f00257c82 */ /* 0x000fe20008000000 */
[----:B------:R-:W-:Y:S01]  /*0c50*/  IADD3 R3, -R3, R2, RZ ;  /* 0x0000000203037210 */ /* 0x000fe20007ffe1ff */
[----:B------:R-:W-:Y:S01]  /*0c60*/  IMAD.U32 R22, RZ, RZ, UR4 ;  /* 0x00000004ff167e24 */ /* 0x000fe2000f8e00ff */
[----:B------:R-:W-:Y:S01]  /*0c70*/  UMOV UR38, URZ ;  /* 0x0000003f00267c82 */ /* 0x000fe20008000000 */
[----:B------:R-:W-:Y:S01]  /*0c80*/  ULDC.64 UR54, c[0x0][0x208] ;  /* 0x0000820000367ab9 */ /* 0x000fe20000000a00 */
[----:B------:R-:W-:-:S04]  /*0c90*/  SHF.R.S32.HI R0, RZ, 0x1f, R3 ;  /* 0x0000001fff007819 */ /* 0x000fc80000011403 */
[CC--:B------:R-:W-:Y:S02]  /*0ca0*/  LEA.HI R4, R0.reuse, R3.reuse, RZ, 0x2 ;  /* 0x0000000300047211 */ /* 0x0c0fe400078f10ff */
[----:B------:R-:W-:Y:S02]  /*0cb0*/  LEA.HI R0, R0, R3, RZ, 0x5 ;  /* 0x0000000300007211 */ /* 0x000fe400078f28ff */
[--C-:B------:R-:W-:Y:S02]  /*0cc0*/  SHF.R.S32.HI R5, RZ, 0x2, R4.reuse ;  /* 0x00000002ff057819 */ /* 0x100fe40000011404 */
[----:B------:R-:W-:Y:S02]  /*0cd0*/  SHF.R.S32.HI R6, RZ, 0x1f, R4 ;  /* 0x0000001fff067819 */ /* 0x000fe40000011404 */
[----:B------:R-:W-:Y:S02]  /*0ce0*/  LOP3.LUT R4, R4, 0x7ffffffc, RZ, 0xc0, !PT ;  /* 0x7ffffffc04047812 */ /* 0x000fe400078ec0ff */
[----:B------:R-:W-:-:S02]  /*0cf0*/  LEA.HI R6, R6, R5, RZ, 0x3 ;  /* 0x0000000506067211 */ /* 0x000fc400078f18ff */
[----:B------:R-:W-:Y:S02]  /*0d00*/  SHF.R.S32.HI R0, RZ, 0x5, R0 ;  /* 0x00000005ff007819 */ /* 0x000fe40000011400 */
[----:B------:R-:W-:Y:S02]  /*0d10*/  LOP3.LUT R6, R6, 0xfffffff8, RZ, 0xc0, !PT ;  /* 0xfffffff806067812 */ /* 0x000fe400078ec0ff */
[----:B------:R-:W-:-:S03]  /*0d20*/  IADD3 R4, R3, -R4, RZ ;  /* 0x8000000403047210 */ /* 0x000fc60007ffe0ff */
[----:B------:R-:W-:Y:S01]  /*0d30*/  IMAD.IADD R23, R5, 0x1, -R6 ;  /* 0x0000000105177824 */ /* 0x000fe200078e0a06 */
[----:B------:R-:W-:-:S03]  /*0d40*/  SHF.L.U32 R152, R4, 0x1, RZ ;  /* 0x0000000104987819 */ /* 0x000fc600000006ff */
[----:B------:R-:W-:-:S07]  /*0d50*/  IMAD R23, R0, 0x10, R23 ;  /* 0x0000001000177824 */ /* 0x000fce00078e0217 */
.L_x_79:
[----:B------:R-:W-:Y:S01]  /*0d60*/  ULDC UR8, c[0x0][0xa04] ;  /* 0x0002810000087ab9 */ /* 0x000fe20000000800 */
[----:B------:R-:W-:Y:S01]  /*0d70*/  R2UR UR39, R17 ;  /* 0x00000000112772ca */ /* 0x000fe200000e0000 */
[----:B------:R-:W-:Y:S01]  /*0d80*/  UISETP.NE.AND UP0, UPT, UR8, 0x1, UPT ;  /* 0x000000010800788c */ /* 0x000fe2000bf05270 */
[----:B------:R-:W-:Y:S01]  /*0d90*/  ULDC UR4, c[0x0][0xa10] ;  /* 0x0002840000047ab9 */ /* 0x000fe20000000800 */
[----:B------:R-:W-:Y:S01]  /*0da0*/  ULDC UR36, c[0x0][0xa1c] ;  /* 0x0002870000247ab9 */ /* 0x000fe20000000800 */
[----:B------:R-:W-:Y:S02]  /*0db0*/  UISETP.NE.AND UP1, UPT, UR4, 0x1, UPT ;  /* 0x000000010400788c */ /* 0x000fe4000bf25270 */
[----:B------:R-:W-:-:S06]  /*0dc0*/  UISETP.NE.AND UP2, UPT, UR46, 0x1, UPT ;  /* 0x000000012e00788c */ /* 0x000fcc000bf45270 */
[----:B------:R-:W-:Y:S01]  /*0dd0*/  @UP0 ULDC.64 UR6, c[0x0][0xa08] ;  /* 0x0002820000060ab9 */ /* 0x000fe20000000a00 */
[----:B------:R-:W-:Y:S01]  /*0de0*/  PLOP3.LUT P0, PT, PT, PT, UP2, 0x80, 0x0 ;  /* 0x000000000000781c */ /* 0x000fe20003f0f028 */
[----:B------:R-:W-:-:S03]  /*0df0*/  UIMAD.WIDE.U32 UR4, UR39, UR6, URZ ;  /* 0x00000006270472a5 */ /* 0x000fc6000f8e003f */
[----:B------:R-:W-:Y:S01]  /*0e00*/  @UP1 ULDC UR6, c[0x0][0xa18] ;  /* 0x0002860000061ab9 */ /* 0x000fe20000000800 */
[----:B------:R-:W-:Y:S02]  /*0e10*/  @UP0 USHF.R.U32.HI UR39, URZ, UR7, UR5 ;  /* 0x000000073f270299 */ /* 0x000fe40008011605 */
[----:B------:R-:W-:Y:S01]  /*0e20*/  UISETP.NE.AND UP0, UPT, UR36, 0x1, UPT ;  /* 0x000000012400788c */ /* 0x000fe2000bf05270 */
[----:B------:R-:W-:Y:S02]  /*0e30*/  @UP1 ULDC UR4, c[0x0][0xa14] ;  /* 0x0002850000041ab9 */ /* 0x000fe40000000800 */
[----:B------:R-:W-:Y:S02]  /*0e40*/  UIMAD.WIDE.U32 UR4, UR39, UR4, URZ ;  /* 0x00000004270472a5 */ /* 0x000fe4000f8e003f */
[----:B------:R-:W-:Y:S01]  /*0e50*/  IMAD R0, RZ, RZ, -UR39 ;  /* 0x80000027ff007e24 */ /* 0x000fe2000f8e02ff */
[----:B------:R-:W-:Y:S01]  /*0e60*/  UMOV UR40, UR39 ;  /* 0x0000002700287c82 */ /* 0x000fe20008000000 */
[----:B------:R-:W-:-:S02]  /*0e70*/  @UP1 USHF.R.U32.HI UR40, URZ, UR6, UR5 ;  /* 0x000000063f281299 */ /* 0x000fc40008011605 */
[----:B------:R-:W-:Y:S02]  /*0e80*/  IMAD R0, R0, UR8, R17 ;  /* 0x0000000800007c24 */ /* 0x000fe4000f8e0211 */
[----:B------:R-:W-:Y:S02]  /*0e90*/  @UP0 ULDC.64 UR6, c[0x0][0xa20] ;  /* 0x0002880000060ab9 */ /* 0x000fe40000000a00 */
[----:B------:R-:W-:-:S03]  /*0ea0*/  UIMAD.WIDE.U32 UR4, UR40, UR6, URZ ;  /* 0x00000006280472a5 */ /* 0x000fc6000f8e003f */
[----:B------:R-:W-:Y:S01]  /*0eb0*/  UMOV UR6, UR40 ;  /* 0x0000002800067c82 */ /* 0x000fe20008000000 */
[----:B------:R-:W-:-:S04]  /*0ec0*/  @UP0 USHF.R.U32.HI UR6, URZ, UR7, UR5 ;  /* 0x000000073f060299 */ /* 0x000fc80008011605 */
[----:B------:R-:W-:-:S04]  /*0ed0*/  UIADD3 UR4, -UR6, URZ, URZ ;  /* 0x0000003f06047290 */ /* 0x000fc8000fffe13f */
[----:B------:R-:W-:Y:S01]  /*0ee0*/  UIMAD UR36, UR36, UR4, UR40 ;  /* 0x00000004242472a4 */ /* 0x000fe2000f8e0228 */
[----:B-1-3--:R-:W-:Y:S11]  /*0ef0*/  @!P0 BRA `(.L_x_8) ;  /* 0x0000000000688947 */ /* 0x00aff60003800000 */
[----:B------:R-:W-:-:S06]  /*0f00*/  UISETP.NE.AND UP0, UPT, UR46, 0x2, UPT ;  /* 0x000000022e00788c */ /* 0x000fcc000bf05270 */
[----:B------:R-:W-:-:S13]  /*0f10*/  PLOP3.LUT P1, PT, PT, PT, UP0, 0x80, 0x0 ;  /* 0x000000000000781c */ /* 0x000fda0003f2f008 */
[----:B------:R-:W-:Y:S05]  /*0f20*/  @!P1 BRA `(.L_x_9) ;  /* 0x0000000000449947 */ /* 0x000fea0003800000 */
[----:B------:R-:W-:-:S06]  /*0f30*/  UISETP.NE.AND UP0, UPT, UR46, 0x3, UPT ;  /* 0x000000032e00788c */ /* 0x000fcc000bf05270 */
[----:B------:R-:W-:-:S13]  /*0f40*/  PLOP3.LUT P1, PT, PT, PT, UP0, 0x80, 0x0 ;  /* 0x000000000000781c */ /* 0x000fda0003f2f008 */
[----:B------:R-:W-:Y:S05]  /*0f50*/  @!P1 BRA `(.L_x_10) ;  /* 0x0000000000249947 */ /* 0x000fea0003800000 */
[----:B------:R-:W-:-:S06]  /*0f60*/  UISETP.NE.AND UP0, UPT, UR46, 0x4, UPT ;  /* 0x000000042e00788c */ /* 0x000fcc000bf05270 */
[----:B------:R-:W-:-:S13]  /*0f70*/  PLOP3.LUT P1, PT, PT, PT, UP0, 0x80, 0x0 ;  /* 0x000000000000781c */ /* 0x000fda0003f2f008 */
[----:B------:R-:W-:Y:S05]  /*0f80*/  @P1 BRA `(.L_x_11) ;  /* 0x0000000000541947 */ /* 0x000fea0003800000 */
[----:B------:R-:W-:Y:S02]  /*0f90*/  UIADD3 UR4, UR42, -0x1, URZ ;  /* 0xffffffff2a047890 */ /* 0x000fe4000fffe03f */
[----:B------:R-:W-:Y:S02]  /*0fa0*/  ULOP3.LUT UR42, UR42, 0x1, URZ, 0xc, !UPT ;  /* 0x000000012a2a7892 */ /* 0x000fe4000f8e0c3f */
[----:B------:R-:W-:-:S04]  /*0fb0*/  ULOP3.LUT UR4, UR4, 0x2, URZ, 0xc0, !UPT ;  /* 0x0000000204047892 */ /* 0x000fc8000f8ec03f */
[----:B------:R-:W-:-:S04]  /*0fc0*/  USHF.R.U32.HI UR4, URZ, 0x1, UR4 ;  /* 0x000000013f047899 */ /* 0x000fc80008011604 */
[----:B------:R-:W-:Y:S01]  /*0fd0*/  ULOP3.LUT UR37, UR37, UR4, URZ, 0x3c, !UPT ;  /* 0x0000000425257292 */ /* 0x000fe2000f8e3c3f */
[----:B------:R-:W-:Y:S11]  /*0fe0*/  BRA `(.L_x_11) ;  /* 0x00000000003c7947 */ /* 0x000ff60003800000 */
.L_x_10:
[----:B------:R-:W-:Y:S02]  /*0ff0*/  ULOP3.LUT UP0, URZ, UR42, 0x2, URZ, 0xc0, !UPT ;  /* 0x000000022a3f7892 */ /* 0x000fe4000f80c03f */
[----:B------:R-:W-:Y:S02]  /*1000*/  ULOP3.LUT UR42, UR42, 0x1, URZ, 0xc0, !UPT ;  /* 0x000000012a2a7892 */ /* 0x000fe4000f8ec03f */
[----:B------:R-:W-:-:S04]  /*1010*/  USEL UR4, URZ, 0x1, UP0 ;  /* 0x000000013f047887 */ /* 0x000fc80008000000 */
[----:B------:R-:W-:Y:S01]  /*1020*/  ULOP3.LUT UR37, UR37, UR4, URZ, 0x3c, !UPT ;  /* 0x0000000425257292 */ /* 0x000fe2000f8e3c3f */
[----:B------:R-:W-:Y:S11]  /*1030*/  BRA `(.L_x_11) ;  /* 0x0000000000287947 */ /* 0x000ff60003800000 */
.L_x_9:
[----:B------:R-:W-:Y:S02]  /*1040*/  UIADD3 UR4, UR42, 0x1, URZ ;  /* 0x000000012a047890 */ /* 0x000fe4000fffe03f */
[----:B------:R-:W-:Y:S02]  /*1050*/  ULOP3.LUT UR42, UR42, 0x1, URZ, 0xc, !UPT ;  /* 0x000000012a2a7892 */ /* 0x000fe4000f8e0c3f */
[----:B------:R-:W-:-:S04]  /*1060*/  UISETP.GT.U32.AND UP0, UPT, UR4, 0x1, UPT ;  /* 0x000000010400788c */ /* 0x000fc8000bf04070 */
[----:B------:R-:W-:-:S04]  /*1070*/  USEL UR4, URZ, 0x1, !UP0 ;  /* 0x000000013f047887 */ /* 0x000fc8000c000000 */
[----:B------:R-:W-:Y:S01]  /*1080*/  ULOP3.LUT UR37, UR37, UR4, URZ, 0x3c, !UPT ;  /* 0x0000000425257292 */ /* 0x000fe2000f8e3c3f */
[----:B------:R-:W-:Y:S11]  /*1090*/  BRA `(.L_x_11) ;  /* 0x0000000000107947 */ /* 0x000ff60003800000 */
.L_x_8:
[----:B------:R-:W-:Y:S02]  /*10a0*/  UISETP.GT.U32.AND UP0, UPT, UR42, 0x1, UPT ;  /* 0x000000012a00788c */ /* 0x000fe4000bf04070 */
[----:B------:R-:W-:Y:S02]  /*10b0*/  ULOP3.LUT UR42, UR42, 0x1, URZ, 0xc0, !UPT ;  /* 0x000000012a2a7892 */ /* 0x000fe4000f8ec03f */
[----:B------:R-:W-:-:S04]  /*10c0*/  USEL UR4, URZ, 0x1, !UP0 ;  /* 0x000000013f047887 */ /* 0x000fc8000c000000 */
[----:B------:R-:W-:-:S12]  /*10d0*/  ULOP3.LUT UR37, UR37, UR4, URZ, 0x3c, !UPT ;  /* 0x0000000425257292 */ /* 0x000fd8000f8e3c3f */
.L_x_11:
[----:B------:R-:W-:Y:S05]  /*10e0*/  @!P0 BRA `(.L_x_12) ;  /* 0x0000000000408947 */ /* 0x000fea0003800000 */
[----:B------:R-:W-:-:S06]  /*10f0*/  UISETP.NE.AND UP0, UPT, UR46, 0x2, UPT ;  /* 0x000000022e00788c */ /* 0x000fcc000bf05270 */
[----:B------:R-:W-:-:S13]  /*1100*/  PLOP3.LUT P0, PT, PT, PT, UP0, 0x80, 0x0 ;  /* 0x000000000000781c */ /* 0x000fda0003f0f008 */
[----:B------:R-:W-:Y:S05]  /*1110*/  @!P0 BRA `(.L_x_13) ;  /* 0x00000000002c8947 */ /* 0x000fea0003800000 */
[----:B------:R-:W-:-:S06]  /*1120*/  UISETP.NE.AND UP0, UPT, UR46, 0x3, UPT ;  /* 0x000000032e00788c */ /* 0x000fcc000bf05270 */
[----:B------:R-:W-:-:S13]  /*1130*/  PLOP3.LUT P0, PT, PT, PT, UP0, 0x80, 0x0 ;  /* 0x000000000000781c */ /* 0x000fda0003f0f008 */
[----:B------:R-:W-:Y:S05]  /*1140*/  @!P0 BRA `(.L_x_14) ;  /* 0x0000000000188947 */ /* 0x000fea0003800000 */
[----:B------:R-:W-:Y:S01]  /*1150*/  UISETP.NE.AND UP0, UPT, UR46, 0x4, UPT ;  /* 0x000000042e00788c */ /* 0x000fe2000bf05270 */
[----:B------:R-:W-:-:S05]  /*1160*/  MOV R18, R0 ;  /* 0x0000000000127202 */ /* 0x000fca0000000f00 */
[----:B------:R-:W-:-:S13]  /*1170*/  PLOP3.LUT P0, PT, PT, PT, UP0, 0x80, 0x0 ;  /* 0x000000000000781c */ /* 0x000fda0003f0f008 */
[----:B------:R-:W-:Y:S05]  /*1180*/  @P0 BRA `(.L_x_15) ;  /* 0x00000000001c0947 */ /* 0x000fea0003800000 */
[----:B------:R-:W-:Y:S01]  /*1190*/  LEA R18, R0, 0x3, 0x1 ;  /* 0x0000000300127811 */ /* 0x000fe200078e08ff */
[----:B------:R-:W-:Y:S06]  /*11a0*/  BRA `(.L_x_15) ;  /* 0x0000000000147947 */ /* 0x000fec0003800000 */
.L_x_14:
[----:B------:R-:W-:Y:S01]  /*11b0*/  LEA R18, R0, 0x2, 0x1 ;  /* 0x0000000200127811 */ /* 0x000fe200078e08ff */
[----:B------:R-:W-:Y:S06]  /*11c0*/  BRA `(.L_x_15) ;  /* 0x00000000000c7947 */ /* 0x000fec0003800000 */
.L_x_13:
[----:B------:R-:W-:Y:S01]  /*11d0*/  LEA R18, R0, 0x1, 0x1 ;  /* 0x0000000100127811 */ /* 0x000fe200078e08ff */
[----:B------:R-:W-:Y:S06]  /*11e0*/  BRA `(.L_x_15) ;  /* 0x0000000000047947 */ /* 0x000fec0003800000 */
.L_x_12:
[----:B------:R-:W-:-:S07]  /*11f0*/  IMAD.SHL.U32 R18, R0, 0x2, RZ ;  /* 0x0000000200127824 */ /* 0x000fce00078e00ff */
.L_x_15:
[----:B------:R-:W-:Y:S01]  /*1200*/  ULOP3.LUT UR6, UR44, 0x1, URZ, 0xfc, !UPT ;  /* 0x000000012c067892 */ /* 0x000fe2000f8efc3f */
[----:B------:R-:W-:Y:S01]  /*1210*/  LEA R0, R0, 0xff, 0x7 ;  /* 0x000000ff00007811 */ /* 0x000fe200078e38ff */
[----:B------:R-:W-:Y:S02]  /*1220*/  ULDC UR4, c[0x0][0x28c] ;  /* 0x0000a30000047ab9 */ /* 0x000fe40000000800 */
[----:B------:R-:W-:Y:S01]  /*1230*/  UIADD3 UR4, UR4, 0x7f, URZ ;  /* 0x0000007f04047890 */ /* 0x000fe2000fffe03f */
[----:B------:R-:W-:Y:S01]  /*1240*/  SHF.R.S32.HI R3, RZ, 0x1f, R0 ;  /* 0x0000001fff037819 */ /* 0x000fe20000011400 */
[----:B------:R-:W-:Y:S02]  /*1250*/  UISETP.NE.AND UP0, UPT, UR6, 0x3, UPT ;  /* 0x000000030600788c */ /* 0x000fe4000bf05270 */
[----:B------:R-:W-:Y:S01]  /*1260*/  USHF.R.S32.HI UR5, URZ, 0x1f, UR4 ;  /* 0x0000001f3f057899 */ /* 0x000fe20008011404 */
[----:B------:R-:W-:-:S03]  /*1270*/  LEA.HI R3, R3, R0, RZ, 0x7 ;  /* 0x0000000003037211 */ /* 0x000fc600078f38ff */
[----:B------:R-:W-:Y:S01]  /*1280*/  PLOP3.LUT P0, PT, PT, PT, UP0, 0x80, 0x0 ;  /* 0x000000000000781c */ /* 0x000fe20003f0f008 */
[----:B------:R-:W-:Y:S01]  /*1290*/  ULEA.HI UR5, UR5, UR4, URZ, 0x7 ;  /* 0x0000000405057291 */ /* 0x000fe2000f8f383f */
[----:B------:R-:W-:-:S03]  /*12a0*/  SHF.R.S32.HI R3, RZ, 0x7, R3 ;  /* 0x00000007ff037819 */ /* 0x000fc60000011403 */
[----:B------:R-:W-:-:S06]  /*12b0*/  USHF.R.S32.HI UR5, URZ, 0x7, UR5 ;  /* 0x000000073f057899 */ /* 0x000fcc0008011405 */
[----:B------:R-:W-:Y:S02]  /*12c0*/  VIMNMX R7, R3, UR5, PT ;  /* 0x0000000503077c48 */ /* 0x000fe4000bfe0100 */
[----:B------:R-:W-:Y:S05]  /*12d0*/  @!P0 BRA `(.L_x_16) ;  /* 0x0000000000048947 */ /* 0x000fea0003800000 */
[----:B------:R-:W-:Y:S01]  /*12e0*/  BPT.TRAP 0x1 ;  /* 0x000000040000795c */ /* 0x000fe20000300000 */
.L_x_16:
[----:B------:R-:W1:Y:S01]  /*12f0*/  S2UR UR4, SR_CgaCtaId ;  /* 0x00000000000479c3 */ /* 0x000e620000008800 */
[----:B------:R-:W-:Y:S01]  /*1300*/  UMOV UR41, 0x400 ;  /* 0x0000040000297882 */ /* 0x000fe20000000000 */
[----:B------:R-:W-:Y:S01]  /*1310*/  MOV R0, UR37 ;  /* 0x0000002500007c02 */ /* 0x000fe20008000f00 */
[----:B------:R-:W-:-:S03]  /*1320*/  UISETP.NE.AND UP0, UPT, UR43, 0x3, UPT ;  /* 0x000000032b00788c */ /* 0x000fc6000bf05270 */
[----:B------:R-:W-:-:S03]  /*1330*/  SHF.L.U32 R0, R0, 0x1f, RZ ;  /* 0x0000001f00007819 */ /* 0x000fc600000006ff */
[----:B------:R-:W-:Y:S01]  /*1340*/  PLOP3.LUT P0, PT, PT, PT, UP0, 0x80, 0x0 ;  /* 0x000000000000781c */ /* 0x000fe20003f0f008 */
[----:B-1----:R-:W-:-:S04]  /*1350*/  ULEA UR41, UR4, UR41, 0x18 ;  /* 0x0000002904297291 */ /* 0x002fc8000f8ec03f */
[----:B------:R-:W-:-:S09]  /*1360*/  ULEA UR4, UR42, UR41, 0x3 ;  /* 0x000000292a047291 */ /* 0x000fd2000f8e183f */
[----:B------:R-:W1:Y:S02]  /*1370*/  SYNCS.PHASECHK.TRANS64.TRYWAIT P1, [UR4+0x34450], R0 ;  /* 0x03445000ff0075a7 */ /* 0x000e640008020144 */
[----:B-1----:R-:W-:Y:S05]  /*1380*/  @!P1 BRA `(.L_x_17) ;  /* 0x000000cc000c9947 */ /* 0x002fea0003800000 */
.L_x_126:
[----:B------:R-:W-:Y:S05]  /*1390*/  @!P0 BRA `(.L_x_18) ;  /* 0x0000000000048947 */ /* 0x000fea0003800000 */
[----:B------:R-:W-:Y:S01]  /*13a0*/  BPT.TRAP 0x1 ;  /* 0x000000040000795c */ /* 0x000fe20000300000 */
.L_x_18:
[----:B------:R-:W-:Y:S01]  /*13b0*/  ULEA UR51, UR38, UR41, 0x3 ;  /* 0x0000002926337291 */ /* 0x000fe2000f8e183f */
[----:B-1----:R-:W-:Y:S01]  /*13c0*/  SHF.L.U32 R0, R19, 0x1f, RZ ;  /* 0x0000001f13007819 */ /* 0x002fe200000006ff */
[----:B------:R-:W-:Y:S01]  /*13d0*/  UIADD3 UR50, UR41, 0x34490, URZ ;  /* 0x0003449029327890 */ /* 0x000fe2000fffe03f */
[----:B------:R-:W-:Y:S01]  /*13e0*/  SHF.L.U32 R3, R22, 0x1f, RZ ;  /* 0x0000001f16037819 */ /* 0x000fe200000006ff */
[----:B------:R-:W-:Y:S02]  /*13f0*/  ULEA UR49, UR46, 0xfffffff8, 0x3 ;  /* 0xfffffff82e317891 */ /* 0x000fe4000f8e183f */
[----:B------:R-:W-:Y:S02]  /*1400*/  ULEA UR48, UR46, UR50, 0x3 ;  /* 0x000000322e307291 */ /* 0x000fe4000f8e183f */
[----:B------:R-:W-:Y:S01]  /*1410*/  ULOP3.LUT UR49, UR49, 0x8, URZ, 0xc, !UPT ;  /* 0x0000000831317892 */ /* 0x000fe2000f8e0c3f */
[----:B------:R-:W1:Y:S02]  /*1420*/  SYNCS.PHASECHK.TRANS64.TRYWAIT P1, [UR51+0x34400], R0 ;  /* 0x03440000ff0075a7 */ /* 0x000e640008020173 */
[----:B-1----:R-:W-:Y:S09]  /*1430*/  @!P1 BRA `(.L_x_19) ;  /* 0x000000c800f89947 */ /* 0x002ff20003800000 */
.L_x_127:
[----:B------:R-:W2:Y:S02]  /*1440*/  SYNCS.PHASECHK.TRANS64.TRYWAIT P1, [UR48+-0x8], R3 ;  /* 0xfffff803ff0075a7 */ /* 0x000ea40008020170 */
[----:B--2---:R-:W-:Y:S05]  /*1450*/  @!P1 BRA `(.L_x_20) ;  /* 0x000000cc00089947 */ /* 0x004fea0003800000 */
.L_x_128:
[----:B------:R-:W-:Y:S01]  /*1460*/  UIADD3 UR5, UR41, 0x8000, URZ ;  /* 0x0000800029057890 */ /* 0x000fe2000fffe03f */
[----:B------:R-:W-:Y:S01]  /*1470*/  WARPGROUP.ARRIVE ;  /* 0x00000000000079c5 */ /* 0x000fe20000000000 */
[----:B------:R-:W-:Y:S01]  /*1480*/  USHF.R.U32.HI UR4, URZ, 0x4, UR41 ;  /* 0x000000043f047899 */ /* 0x000fe20008011629 */
[----:B-1----:R-:W-:Y:S01]  /*1490*/  IMAD R3, R18, 0x40, R23 ;  /* 0x0000004012037824 */ /* 0x002fe200078e0217 */
[----:B------:R-:W-:Y:S01]  /*14a0*/  USHF.R.U32.HI UR5, URZ, 0x4, UR5 ;  /* 0x000000043f057899 */ /* 0x000fe20008011605 */
[C---:B------:R-:W-:Y:S01]  /*14b0*/  IADD3 R0, R152.reuse, 0x8, RZ ;  /* 0x0000000898007810 */ /* 0x040fe20007ffe0ff */
[----:B------:R-:W-:Y:S01]  /*14c0*/  ULOP3.LUT UR4, UR4, 0x3fff, URZ, 0xc0, !UPT ;  /* 0x00003fff04047892 */ /* 0x000fe2000f8ec03f */
[C---:B------:R-:W-:Y:S01]  /*14d0*/  VIADD R5, R3.reuse, 0x8 ;  /* 0x0000000803057836 */ /* 0x040fe20000000000 */
[----:B------:R-:W-:Y:S01]  /*14e0*/  ULOP3.LUT UR56, UR5, 0x3fff, URZ, 0xc0, !UPT ;  /* 0x00003fff05387892 */ /* 0x000fe2000f8ec03f */
[----:B------:R-:W-:Y:S01]  /*14f0*/  ISETP.GE.AND P3, PT, R3, R0, PT ;  /* 0x000000000300720c */ /* 0x000fe20003f66270 */
[----:B------:R-:W-:Y:S01]  /*1500*/  ULOP3.LUT UR4, UR4, 0x10000, URZ, 0xfc, !UPT ;  /* 0x0001000004047892 */ /* 0x000fe2000f8efc3f */
[C---:B------:R-:W-:Y:S01]  /*1510*/  IADD3 R0, R152.reuse, 0x10, RZ ;  /* 0x0000001098007810 */ /* 0x040fe20007ffe0ff */
[----:B------:R-:W-:Y:S01]  /*1520*/  ULOP3.LUT UR47, UR56, 0x10000, URZ, 0xfc, !UPT ;  /* 0x00010000382f7892 */ /* 0x000fe2000f8efc3f */
[----:B------:R-:W-:Y:S01]  /*1530*/  ISETP.GE.AND P1, PT, R5, R152, PT ;  /* 0x000000980500720c */ /* 0x000fe20003f26270 */
[----:B------:R-:W-:Y:S01]  /*1540*/  ULEA UR32, UR42, UR4, 0xa ;  /* 0x000000042a207291 */ /* 0x000fe2000f8e503f */
[----:B------:R-:W-:Y:S01]  /*1550*/  ISETP.GE.AND P6, PT, R3, R0, PT ;  /* 0x000000000300720c */ /* 0x000fe20003fc6270 */
[----:B------:R-:W-:Y:S01]  /*1560*/  ULEA UR34, UR38, UR47, 0xb ;  /* 0x0000002f26227291 */ /* 0x000fe2000f8e583f */
[C---:B------:R-:W-:Y:S01]  /*1570*/  VIADD R0, R152.reuse, 0x18 ;  /* 0x0000001898007836 */ /* 0x040fe20000000000 */
[----:B------:R-:W-:Y:S01]  /*1580*/  UMOV UR33, 0x40000040 ;  /* 0x4000004000217882 */ /* 0x000fe20000000000 */
[----:B------:R-:W-:Y:S01]  /*1590*/  UMOV UR35, 0x40000040 ;  /* 0x4000004000237882 */ /* 0x000fe20000000000 */
[----:B------:R-:W-:Y:S01]  /*15a0*/  UIADD3 UR4, UR32, 0x2, URZ ;  /* 0x0000000220047890 */ /* 0x000fe2000fffe03f */
[C---:B------:R-:W-:Y:S01]  /*15b0*/  VIADD R4, R152.reuse, 0x9 ;  /* 0x0000000998047836 */ /* 0x040fe20000000000 */
[----:B------:R-:W-:Y:S01]  /*15c0*/  UIADD3 UR6, UR34, 0x2, URZ ;  /* 0x0000000222067890 */ /* 0x000fe2000fffe03f */
[----:B------:R-:W-:Y:S01]  /*15d0*/  ISETP.GT.AND P2, PT, R5, R152, PT ;  /* 0x000000980500720c */ /* 0x000fe20003f44270 */
[----:B------:R-:W-:Y:S01]  /*15e0*/  UMOV UR5, 0x40000040 ;  /* 0x4000004000057882 */ /* 0x000fe20000000000 */
[----:B------:R-:W-:Y:S01]  /*15f0*/  HGMMA.64x128x16.F32.BF16 R24, gdesc[UR32], RZ, !UPT, gsb0 ;  /* 0x01e00000201879f0 */ /* 0x000fe2000c0018ff */
[----:B------:R-:W-:Y:S01]  /*1600*/  UMOV UR7, 0x40000040 ;  /* 0x4000004000077882 */ /* 0x000fe20000000000 */
[----:B------:R-:W-:Y:S01]  /*1610*/  UIADD3 UR8, UR32, 0x4, URZ ;  /* 0x0000000420087890 */ /* 0x000fe2000fffe03f */
[C---:B------:R-:W-:Y:S01]  /*1620*/  ISETP.GE.AND P4, PT, R3.reuse, R4, PT ;  /* 0x000000040300720c */ /* 0x040fe20003f86270 */
[----:B------:R-:W-:Y:S01]  /*1630*/  UIADD3 UR10, UR34, 0x4, URZ ;  /* 0x00000004220a7890 */ /* 0x000fe2000fffe03f */
[C---:B------:R-:W-:Y:S01]  /*1640*/  IADD3 R4, R152.reuse, 0x19, RZ ;  /* 0x0000001998047810 */ /* 0x040fe20007ffe0ff */
[----:B------:R-:W-:Y:S01]  /*1650*/  UMOV UR9, 0x40000040 ;  /* 0x4000004000097882 */ /* 0x000fe20000000000 */
[----:B------:R-:W-:Y:S01]  /*1660*/  UMOV UR11, 0x40000040 ;  /* 0x40000040000b7882 */ /* 0x000fe20000000000 */
[----:B------:R-:W-:Y:S01]  /*1670*/  UIADD3 UR12, UR32, 0x6, URZ ;  /* 0x00000006200c7890 */ /* 0x000fe2000fffe03f */
[----:B------:R-:W-:Y:S01]  /*1680*/  IADD3 R6, R152, 0x11, RZ ;  /* 0x0000001198067810 */ /* 0x000fe20007ffe0ff */
[----:B------:R-:W-:Y:S01]  /*1690*/  UIADD3 UR14, UR34, 0x6, URZ ;  /* 0x00000006220e7890 */ /* 0x000fe2000fffe03f */
[----:B------:R-:W-:Y:S01]  /*16a0*/  P2R R10, PR, RZ, 0x1 ;  /* 0x00000001ff0a7803 */ /* 0x000fe20000000000 */
[----:B------:R-:W-:Y:S01]  /*16b0*/  UMOV UR13, 0x40000040 ;  /* 0x40000040000d7882 */ /* 0x000fe20000000000 */
[----:B------:R-:W-:Y:S01]  /*16c0*/  UMOV UR15, 0x40000040 ;  /* 0x40000040000f7882 */ /* 0x000fe20000000000 */
[----:B------:R-:W-:Y:S01]  /*16d0*/  UIADD3 UR16, UR32, 0x200, URZ ;  /* 0x0000020020107890 */ /* 0x000fe2000fffe03f */
[----:B------:R-:W-:Y:S01]  /*16e0*/  ISETP.GE.AND P5, PT, R3, R6, PT ;  /* 0x000000060300720c */ /* 0x000fe20003fa6270 */
[----:B------:R-:W-:Y:S01]  /*16f0*/  UIADD3 UR18, UR34, 0x400, URZ ;  /* 0x0000040022127890 */ /* 0x000fe2000fffe03f */
[----:B------:R-:W-:Y:S01]  /*1700*/  UMOV UR17, 0x40000040 ;  /* 0x4000004000117882 */ /* 0x000fe20000000000 */
[----:B------:R-:W-:Y:S01]  /*1710*/  UMOV UR19, 0x40000040 ;  /* 0x4000004000137882 */ /* 0x000fe20000000000 */
[----:B------:R-:W-:-:S02]  /*1720*/  UIADD3 UR20, UR32, 0x202, URZ ;  /* 0x0000020220147890 */ /* 0x000fc4000fffe03f */
[----:B------:R-:W-:Y:S01]  /*1730*/  UIADD3 UR22, UR34, 0x402, URZ ;  /* 0x0000040222167890 */ /* 0x000fe2000fffe03f */
[----:B------:R-:W-:Y:S01]  /*1740*/  UMOV UR21, 0x40000040 ;  /* 0x4000004000157882 */ /* 0x000fe20000000000 */
[----:B------:R-:W-:Y:S01]  /*1750*/  UMOV UR23, 0x40000040 ;  /* 0x4000004000177882 */ /* 0x000fe20000000000 */
[----:B------:R-:W-:Y:S02]  /*1760*/  UIADD3 UR24, UR32, 0x204, URZ ;  /* 0x0000020420187890 */ /* 0x000fe4000fffe03f */
[----:B------:R-:W-:Y:S01]  /*1770*/  UIADD3 UR26, UR34, 0x404, URZ ;  /* 0x00000404221a7890 */ /* 0x000fe2000fffe03f */
[----:B------:R-:W-:Y:S01]  /*1780*/  UMOV UR25, 0x40000040 ;  /* 0x4000004000197882 */ /* 0x000fe20000000000 */
[----:B------:R-:W-:Y:S01]  /*1790*/  UMOV UR27, 0x40000040 ;  /* 0x40000040001b7882 */ /* 0x000fe20000000000 */
[----:B------:R-:W-:Y:S02]  /*17a0*/  UIADD3 UR28, UR32, 0x206, URZ ;  /* 0x00000206201c7890 */ /* 0x000fe4000fffe03f */
[----:B------:R-:W-:Y:S01]  /*17b0*/  UIADD3 UR30, UR34, 0x406, URZ ;  /* 0x00000406221e7890 */ /* 0x000fe2000fffe03f */
[----:B------:R-:W-:Y:S01]  /*17c0*/  UMOV UR29, 0x40000040 ;  /* 0x40000040001d7882 */ /* 0x000fe20000000000 */
[----:B------:R-:W-:Y:S01]  /*17d0*/  UMOV UR31, 0x40000040 ;  /* 0x40000040001f7882 */ /* 0x000fe20000000000 */
[----:B------:R-:W-:-:S04]  /*17e0*/  UIADD3 UR38, UR38, 0x1, URZ ;  /* 0x0000000126267890 */ /* 0x000fc8000fffe03f */
[----:B------:R-:W-:Y:S01]  /*17f0*/  UISETP.NE.AND UP0, UPT, UR38, 0x5, UPT ;  /* 0x000000052600788c */ /* 0x000fe2000bf05270 */
[----:B------:R-:W-:Y:S02]  /*1800*/  WARPGROUP.DEPBAR.LE gsb0, 0x0 ;  /* 0x00008000000079c5 */ /* 0x000fe40000010000 */
[----:B------:R-:W-:-:S06]  /*1810*/  WARPGROUP.ARRIVE ;  /* 0x00000000000079c5 */ /* 0x000fcc0000000000 */
[----:B------:R-:W-:Y:S01]  /*1820*/  HGMMA.64x128x16.F32.BF16 R24, gdesc[UR4], R24, gsb0 ;  /* 0x01e00000041879f0 */ /* 0x000fe20008001818 */
[----:B------:R-:W-:Y:S02]  /*1830*/  ULDC UR6, c[0x0][0x604] ;  /* 0x0001810000067ab9 */ /* 0x000fe40000000800 */
[----:B------:R-:W-:Y:S02]  /*1840*/  WARPGROUP.DEPBAR.LE gsb0, 0x0 ;  /* 0x00008000000079c5 */ /* 0x000fe40000010000 */
[----:B------:R-:W-:-:S07]  /*1850*/  WARPGROUP.ARRIVE ;  /* 0x00000000000079c5 */ /* 0x000fce0000000000 */
[----:B------:R-:W-:Y:S03]  /*1860*/  HGMMA.64x128x16.F32.BF16 R24, gdesc[UR8], R24, gsb0 ;  /* 0x01e00000081879f0 */ /* 0x000fe60008001818 */
        /* <DEDUP_REMOVED lines=16> */
[----:B------:R-:W-:Y:S02]  /*1970*/  FSEL R26, R26, -INF , P1 ;  /* 0xff8000001a1a7808 */ /* 0x000fe40000800000 */
[----:B------:R-:W-:Y:S02]  /*1980*/  ISETP.GE.AND P1, PT, R3, R152, PT ;  /* 0x000000980300720c */ /* 0x000fe40003f26270 */
[----:B------:R-:W-:Y:S02]  /*1990*/  FSEL R27, R27, -INF , P2 ;  /* 0xff8000001b1b7808 */ /* 0x000fe40001000000 */
[----:B------:R-:W-:-:S02]  /*19a0*/  FSEL R24, R24, -INF , P1 ;  /* 0xff80000018187808 */ /* 0x000fc40000800000 */
[----:B------:R-:W-:Y:S02]  /*19b0*/  FSEL R30, R30, -INF , P1 ;  /* 0xff8000001e1e7808 */ /* 0x000fe40000800000 */
[C---:B------:R-:W-:Y:S01]  /*19c0*/  ISETP.GE.AND P1, PT, R3.reuse, R0, PT ;  /* 0x000000000300720c */ /* 0x040fe20003f26270 */
[----:B------:R-:W-:Y:S01]  /*19d0*/  VIADD R0, R152, 0x20 ;  /* 0x0000002098007836 */ /* 0x000fe20000000000 */
[C---:B------:R-:W-:Y:S02]  /*19e0*/  ISETP.GT.AND P2, PT, R3.reuse, R152, PT ;  /* 0x000000980300720c */ /* 0x040fe40003f44270 */
[----:B------:R-:W-:Y:S02]  /*19f0*/  FSEL R28, R28, -INF , P3 ;  /* 0xff8000001c1c7808 */ /* 0x000fe40001800000 */
[----:B------:R-:W-:Y:S02]  /*1a00*/  FSEL R34, R34, -INF , P3 ;  /* 0xff80000022227808 */ /* 0x000fe40001800000 */
[----:B------:R-:W-:Y:S01]  /*1a10*/  ISETP.GE.AND P3, PT, R3, R0, PT ;  /* 0x000000000300720c */ /* 0x000fe20003f66270 */
[----:B------:R-:W-:Y:S01]  /*1a20*/  VIADD R0, R152, 0x28 ;  /* 0x0000002898007836 */ /* 0x000fe20000000000 */
[----:B------:R-:W-:-:S02]  /*1a30*/  FSEL R25, R25, -INF , P2 ;  /* 0xff80000019197808 */ /* 0x000fc40001000000 */
[----:B------:R-:W-:Y:S02]  /*1a40*/  FSEL R31, R31, -INF , P2 ;  /* 0xff8000001f1f7808 */ /* 0x000fe40001000000 */
[C---:B------:R-:W-:Y:S02]  /*1a50*/  ISETP.GE.AND P2, PT, R3.reuse, R4, PT ;  /* 0x000000040300720c */ /* 0x040fe40003f46270 */
[----:B------:R-:W-:Y:S02]  /*1a60*/  IADD3 R4, R152, 0x21, RZ ;  /* 0x0000002198047810 */ /* 0x000fe40007ffe0ff */
[----:B------:R-:W-:Y:S02]  /*1a70*/  FSEL R32, R32, -INF , P6 ;  /* 0xff80000020207808 */ /* 0x000fe40003000000 */
[----:B------:R-:W-:Y:S02]  /*1a80*/  FSEL R38, R38, -INF , P6 ;  /* 0xff80000026267808 */ /* 0x000fe40003000000 */
[----:B------:R-:W-:Y:S01]  /*1a90*/  ISETP.GE.AND P6, PT, R3, R0, PT ;  /* 0x000000000300720c */ /* 0x000fe20003fc6270 */
[----:B------:R-:W-:Y:S01]  /*1aa0*/  VIADD R0, R152, 0x30 ;  /* 0x0000003098007836 */ /* 0x000fe20000000000 */
[----:B------:R-:W-:-:S02]  /*1ab0*/  FSEL R29, R29, -INF , P4 ;  /* 0xff8000001d1d7808 */ /* 0x000fc40002000000 */
[----:B------:R-:W-:Y:S02]  /*1ac0*/  FSEL R35, R35, -INF , P4 ;  /* 0xff80000023237808 */ /* 0x000fe40002000000 */
[----:B------:R-:W-:Y:S02]  /*1ad0*/  ISETP.GE.AND P4, PT, R3, R4, PT ;  /* 0x000000040300720c */ /* 0x000fe40003f86270 */
[----:B------:R-:W-:Y:S02]  /*1ae0*/  IADD3 R4, R152, 0x29, RZ ;  /* 0x0000002998047810 */ /* 0x000fe40007ffe0ff */
[----:B------:R-:W-:Y:S02]  /*1af0*/  FSEL R36, R36, -INF , P1 ;  /* 0xff80000024247808 */ /* 0x000fe40000800000 */
[----:B------:R-:W-:Y:S02]  /*1b00*/  FSEL R42, R42, -INF , P1 ;  /* 0xff8000002a2a7808 */ /* 0x000fe40000800000 */
[----:B------:R-:W-:-:S02]  /*1b10*/  FMNMX R5, R24, R25, !PT ;  /* 0x0000001918057209 */ /* 0x000fc40007800000 */
[----:B------:R-:W-:Y:S02]  /*1b20*/  ISETP.GE.AND P1, PT, R3, R0, PT ;  /* 0x000000000300720c */ /* 0x000fe40003f26270 */
[----:B------:R-:W-:Y:S02]  /*1b30*/  FSEL R33, R33, -INF , P5 ;  /* 0xff80000021217808 */ /* 0x000fe40002800000 */
[----:B------:R-:W-:Y:S02]  /*1b40*/  FSEL R39, R39, -INF , P5 ;  /* 0xff80000027277808 */ /* 0x000fe40002800000 */
[----:B------:R-:W-:Y:S02]  /*1b50*/  IADD3 R0, R152, 0x31, RZ ;  /* 0x0000003198007810 */ /* 0x000fe40007ffe0ff */
[----:B------:R-:W-:Y:S02]  /*1b60*/  ISETP.GE.AND P5, PT, R3, R4, PT ;  /* 0x000000040300720c */ /* 0x000fe40003fa6270 */
[----:B------:R-:W-:-:S02]  /*1b70*/  FMNMX R4, R28, R5, !PT ;  /* 0x000000051c047209 */ /* 0x000fc40007800000 */
[----:B------:R-:W-:Y:S02]  /*1b80*/  FSEL R37, R37, -INF , P2 ;  /* 0xff80000025257808 */ /* 0x000fe40001000000 */
[----:B------:R-:W-:Y:S02]  /*1b90*/  FSEL R43, R43, -INF , P2 ;  /* 0xff8000002b2b7808 */ /* 0x000fe40001000000 */
[----:B------:R-:W-:Y:S01]  /*1ba0*/  ISETP.GE.AND P2, PT, R3, R0, PT ;  /* 0x000000000300720c */ /* 0x000fe20003f46270 */
[----:B------:R-:W-:Y:S01]  /*1bb0*/  VIADD R0, R152, 0x38 ;  /* 0x0000003898007836 */ /* 0x000fe20000000000 */
[----:B------:R-:W-:Y:S02]  /*1bc0*/  FMNMX R5, R29, R4, !PT ;  /* 0x000000041d057209 */ /* 0x000fe40007800000 */
[----:B------:R-:W-:Y:S02]  /*1bd0*/  FSEL R40, R40, -INF , P3 ;  /* 0xff80000028287808 */ /* 0x000fe40001800000 */
[----:B------:R-:W-:-:S02]  /*1be0*/  FSEL R46, R46, -INF , P3 ;  /* 0xff8000002e2e7808 */ /* 0x000fc40001800000 */
[----:B------:R-:W-:Y:S02]  /*1bf0*/  ISETP.GE.AND P3, PT, R3, R0, PT ;  /* 0x000000000300720c */ /* 0x000fe40003f66270 */
[----:B------:R-:W-:Y:S02]  /*1c00*/  FMNMX R4, R32, R5, !PT ;  /* 0x0000000520047209 */ /* 0x000fe40007800000 */
[----:B------:R-:W-:Y:S02]  /*1c10*/  IADD3 R0, R152, 0x39, RZ ;  /* 0x0000003998007810 */ /* 0x000fe40007ffe0ff */
[----:B------:R-:W-:Y:S02]  /*1c20*/  FSEL R41, R41, -INF , P4 ;  /* 0xff80000029297808 */ /* 0x000fe40002000000 */
[----:B------:R-:W-:Y:S02]  /*1c30*/  FSEL R47, R47, -INF , P4 ;  /* 0xff8000002f2f7808 */ /* 0x000fe40002000000 */
[----:B------:R-:W-:-:S02]  /*1c40*/  FMNMX R5, R33, R4, !PT ;  /* 0x0000000421057209 */ /* 0x000fc40007800000 */
[C---:B------:R-:W-:Y:S01]  /*1c50*/  ISETP.GE.AND P4, PT, R3.reuse, R0, PT ;  /* 0x000000000300720c */ /* 0x040fe20003f86270 */
[----:B------:R-:W-:Y:S01]  /*1c60*/  VIADD R0, R152, 0x40 ;  /* 0x0000004098007836 */ /* 0x000fe20000000000 */
[----:B------:R-:W-:Y:S02]  /*1c70*/  FMNMX R4, R36, R5, !PT ;  /* 0x0000000524047209 */ /* 0x000fe40007800000 */
[----:B------:R-:W-:Y:S02]  /*1c80*/  FSEL R44, R44, -INF , P6 ;  /* 0xff8000002c2c7808 */ /* 0x000fe40003000000 */
[----:B------:R-:W-:Y:S02]  /*1c90*/  FSEL R50, R50, -INF , P6 ;  /* 0xff80000032327808 */ /* 0x000fe40003000000 */
[----:B------:R-:W-:Y:S02]  /*1ca0*/  ISETP.GE.AND P6, PT, R3, R0, PT ;  /* 0x000000000300720c */ /* 0x000fe40003fc6270 */
[----:B------:R-:W-:-:S02]  /*1cb0*/  IADD3 R0, R152, 0x41, RZ ;  /* 0x0000004198007810 */ /* 0x000fc40007ffe0ff */
[----:B------:R-:W-:Y:S02]  /*1cc0*/  FMNMX R5, R37, R4, !PT ;  /* 0x0000000425057209 */ /* 0x000fe40007800000 */
[----:B------:R-:W-:Y:S02]  /*1cd0*/  FSEL R45, R45, -INF , P5 ;  /* 0xff8000002d2d7808 */ /* 0x000fe40002800000 */
[----:B------:R-:W-:Y:S02]  /*1ce0*/  FSEL R51, R51, -INF , P5 ;  /* 0xff80000033337808 */ /* 0x000fe40002800000 */
[----:B------:R-:W-:Y:S01]  /*1cf0*/  ISETP.GE.AND P5, PT, R3, R0, PT ;  /* 0x000000000300720c */ /* 0x000fe20003fa6270 */
[----:B------:R-:W-:Y:S01]  /*1d00*/  VIADD R0, R152, 0x48 ;  /* 0x0000004898007836 */ /* 0x000fe20000000000 */
[----:B------:R-:W-:Y:S02]  /*1d10*/  FMNMX R4, R40, R5, !PT ;  /* 0x0000000528047209 */ /* 0x000fe40007800000 */
[----:B------:R-:W-:-:S02]  /*1d20*/  FSEL R48, R48, -INF , P1 ;  /* 0xff80000030307808 */ /* 0x000fc40000800000 */
[----:B------:R-:W-:Y:S02]  /*1d30*/  FMNMX R5, R41, R4, !PT ;  /* 0x0000000429057209 */ /* 0x000fe40007800000 */
[----:B------:R-:W-:Y:S02]  /*1d40*/  FSEL R54, R54, -INF , P1 ;  /* 0xff80000036367808 */ /* 0x000fe40000800000 */
[----:B------:R-:W-:Y:S02]  /*1d50*/  ISETP.GE.AND P1, PT, R3, R0, PT ;  /* 0x000000000300720c */ /* 0x000fe40003f26270 */
[----:B------:R-:W-:Y:S02]  /*1d60*/  IADD3 R0, R152, 0x49, RZ ;  /* 0x0000004998007810 */ /* 0x000fe40007ffe0ff */
[----:B------:R-:W-:Y:S02]  /*1d70*/  FMNMX R4, R44, R5, !PT ;  /* 0x000000052c047209 */ /* 0x000fe40007800000 */
[----:B------:R-:W-:-:S02]  /*1d80*/  FSEL R49, R49, -INF , P2 ;  /* 0xff80000031317808 */ /* 0x000fc40001000000 */
[----:B------:R-:W-:Y:S02]  /*1d90*/  FSEL R55, R55, -INF , P2 ;  /* 0xff80000037377808 */ /* 0x000fe40001000000 */
[----:B------:R-:W-:Y:S01]  /*1da0*/  ISETP.GE.AND P2, PT, R3, R0, PT ;  /* 0x000000000300720c */ /* 0x000fe20003f46270 */
[----:B------:R-:W-:Y:S01]  /*1db0*/  VIADD R0, R152, 0x50 ;  /* 0x0000005098007836 */ /* 0x000fe20000000000 */
[----:B------:R-:W-:Y:S02]  /*1dc0*/  FMNMX R5, R45, R4, !PT ;  /* 0x000000042d057209 */ /* 0x000fe40007800000 */
[----:B------:R-:W-:Y:S02]  /*1dd0*/  FSEL R52, R52, -INF , P3 ;  /* 0xff80000034347808 */ /* 0x000fe40001800000 */
[----:B------:R-:W-:Y:S02]  /*1de0*/  FSEL R58, R58, -INF , P3 ;  /* 0xff8000003a3a7808 */ /* 0x000fe40001800000 */
[----:B------:R-:W-:-:S02]  /*1df0*/  FMNMX R4, R48, R5, !PT ;  /* 0x0000000530047209 */ /* 0x000fc40007800000 */
[----:B------:R-:W-:Y:S02]  /*1e00*/  ISETP.GE.AND P3, PT, R3, R0, PT ;  /* 0x000000000300720c */ /* 0x000fe40003f66270 */
[C---:B------:R-:W-:Y:S02]  /*1e10*/  IADD3 R0, R152.reuse, 0x51, RZ ;  /* 0x0000005198007810 */ /* 0x040fe40007ffe0ff */
[----:B------:R-:W-:Y:S02]  /*1e20*/  FMNMX R5, R49, R4, !PT ;  /* 0x0000000431057209 */ /* 0x000fe40007800000 */
[----:B------:R-:W-:Y:S02]  /*1e30*/  FSEL R53, R53, -INF , P4 ;  /* 0xff80000035357808 */ /* 0x000fe40002000000 */
[----:B------:R-:W-:Y:S02]  /*1e40*/  FSEL R59, R59, -INF , P4 ;  /* 0xff8000003b3b7808 */ /* 0x000fe40002000000 */
[----:B------:R-:W-:Y:S01]  /*1e50*/  ISETP.GE.AND P4, PT, R3, R0, PT ;  /* 0x000000000300720c */ /* 0x000fe20003f86270 */
[----:B------:R-:W-:Y:S01]  /*1e60*/  VIADD R0, R152, 0x58 ;  /* 0x0000005898007836 */ /* 0x000fe20000000000 */
[----:B------:R-:W-:-:S02]  /*1e70*/  FMNMX R4, R52, R5, !PT ;  /* 0x0000000534047209 */ /* 0x000fc40007800000 */
[----:B------:R-:W-:Y:S02]  /*1e80*/  FSEL R56, R56, -INF , P6 ;  /* 0xff80000038387808 */ /* 0x000fe40003000000 */
[----:B------:R-:W-:Y:S02]  /*1e90*/  FSEL R62, R62, -INF , P6 ;  /* 0xff8000003e3e7808 */ /* 0x000fe40003000000 */
[----:B------:R-:W-:Y:S02]  /*1ea0*/  ISETP.GE.AND P6, PT, R3, R0, PT ;  /* 0x000000000300720c */ /* 0x000fe40003fc6270 */
[----:B------:R-:W-:Y:S02]  /*1eb0*/  FMNMX R5, R53, R4, !PT ;  /* 0x0000000435057209 */ /* 0x000fe40007800000 */
[----:B------:R-:W-:Y:S02]  /*1ec0*/  IADD3 R0, R152, 0x59, RZ ;  /* 0x0000005998007810 */ /* 0x000fe40007ffe0ff */
[----:B------:R-:W-:-:S02]  /*1ed0*/  FSEL R57, R57, -INF , P5 ;  /* 0xff80000039397808 */ /* 0x000fc40002800000 */
[----:B------:R-:W-:Y:S02]  /*1ee0*/  FMNMX R4, R56, R5, !PT ;  /* 0x0000000538047209 */ /* 0x000fe40007800000 */
[----:B------:R-:W-:Y:S01]  /*1ef0*/  ISETP.GE.AND P0, PT, R3, R0, PT ;  /* 0x000000000300720c */ /* 0x000fe20003f06270 */
[----:B------:R-:W-:Y:S01]  /*1f00*/  VIADD R0, R152, 0x60 ;  /* 0x0000006098007836 */ /* 0x000fe20000000000 */
[----:B------:R-:W-:Y:S02]  /*1f10*/  FSEL R60, R60, -INF , P1 ;  /* 0xff8000003c3c7808 */ /* 0x000fe40000800000 */
[----:B------:R-:W-:Y:S02]  /*1f20*/  FMNMX R5, R57, R4, !PT ;  /* 0x0000000439057209 */ /* 0x000fe40007800000 */
[----:B------:R-:W-:Y:S02]  /*1f30*/  FSEL R66, R66, -INF , P1 ;  /* 0xff80000042427808 */ /* 0x000fe40000800000 */
[----:B------:R-:W-:-:S02]  /*1f40*/  ISETP.GE.AND P1, PT, R3, R0, PT ;  /* 0x000000000300720c */ /* 0x000fc40003f26270 */
[----:B------:R-:W-:Y:S02]  /*1f50*/  IADD3 R0, R152, 0x61, RZ ;  /* 0x0000006198007810 */ /* 0x000fe40007ffe0ff */
[----:B------:R-:W-:Y:S02]  /*1f60*/  FSEL R61, R61, -INF , P2 ;  /* 0xff8000003d3d7808 */ /* 0x000fe40001000000 */
[----:B------:R-:W-:Y:S02]  /*1f70*/  FMNMX R4, R60, R5, !PT ;  /* 0x000000053c047209 */ /* 0x000fe40007800000 */
[----:B------:R-:W-:Y:S02]  /*1f80*/  FSEL R67, R67, -INF , P2 ;  /* 0xff80000043437808 */ /* 0x000fe40001000000 */
[----:B------:R-:W-:Y:S01]  /*1f90*/  ISETP.GE.AND P2, PT, R3, R0, PT ;  /* 0x000000000300720c */ /* 0x000fe20003f46270 */
[----:B------:R-:W-:Y:S01]  /*1fa0*/  VIADD R0, R152, 0x68 ;  /* 0x0000006898007836 */ /* 0x000fe20000000000 */
[----:B------:R-:W-:-:S02]  /*1fb0*/  FSEL R64, R64, -INF , P3 ;  /* 0xff80000040407808 */ /* 0x000fc40001800000 */
[----:B------:R-:W-:Y:S02]  /*1fc0*/  FMNMX R5, R61, R4, !PT ;  /* 0x000000043d057209 */ /* 0x000fe40007800000 */
[----:B------:R-:W-:Y:S02]  /*1fd0*/  FSEL R65, R65, -INF , P4 ;  /* 0xff80000041417808 */ /* 0x000fe40002000000 */
[----:B------:R-:W-:Y:S02]  /*1fe0*/  FMNMX R4, R64, R5, !PT ;  /* 0x0000000540047209 */ /* 0x000fe40007800000 */
[----:B------:R-:W-:Y:S02]  /*1ff0*/  FSEL R70, R70, -INF , P3 ;  /* 0xff80000046467808 */ /* 0x000fe40001800000 */
[----:B------:R-:W-:Y:S02]  /*2000*/  ISETP.GE.AND P3, PT, R3, R0, PT ;  /* 0x000000000300720c */ /* 0x000fe40003f66270 */
[----:B------:R-:W-:-:S02]  /*2010*/  IADD3 R0, R152, 0x78, RZ ;  /* 0x0000007898007810 */ /* 0x000fc40007ffe0ff */
[----:B------:R-:W-:Y:S02]  /*2020*/  FSEL R68, R68, -INF , P6 ;  /* 0xff80000044447808 */ /* 0x000fe40003000000 */
[----:B------:R-:W-:Y:S02]  /*2030*/  FMNMX R5, R65, R4, !PT ;  /* 0x0000000441057209 */ /* 0x000fe40007800000 */
[----:B------:R-:W-:Y:S02]  /*2040*/  FSEL R71, R71, -INF , P4 ;  /* 0xff80000047477808 */ /* 0x000fe40002000000 */
[----:B------:R-:W-:Y:S01]  /*2050*/  ISETP.GE.AND P4, PT, R3, R0, PT ;  /* 0x000000000300720c */ /* 0x000fe20003f86270 */
[----:B------:R-:W-:Y:S01]  /*2060*/  VIADD R0, R152, 0x79 ;  /* 0x0000007998007836 */ /* 0x000fe20000000000 */
[----:B------:R-:W-:Y:S02]  /*2070*/  FSEL R69, R69, -INF , P0 ;  /* 0xff80000045457808 */ /* 0x000fe40000000000 */
[----:B------:R-:W-:-:S02]  /*2080*/  FMNMX R4, R68, R5, !PT ;  /* 0x0000000544047209 */ /* 0x000fc40007800000 */
[----:B------:R-:W-:Y:S02]  /*2090*/  FSEL R72, R72, -INF , P1 ;  /* 0xff80000048487808 */ /* 0x000fe40000800000 */
[----:B------:R-:W-:Y:S02]  /*20a0*/  FSEL R84, R84, -INF , P4 ;  /* 0xff80000054547808 */ /* 0x000fe40002000000 */
[----:B------:R-:W-:Y:S02]  /*20b0*/  FMNMX R5, R69, R4, !PT ;  /* 0x0000000445057209 */ /* 0x000fe40007800000 */
[----:B------:R-:W-:Y:S02]  /*20c0*/  ISETP.GE.AND P4, PT, R3, R0, PT ;  /* 0x000000000300720c */ /* 0x000fe40003f86270 */
[----:B------:R-:W-:Y:S02]  /*20d0*/  IADD3 R0, R152, 0x69, RZ ;  /* 0x0000006998007810 */ /* 0x000fe40007ffe0ff */
[----:B------:R-:W-:-:S02]  /*20e0*/  FSEL R73, R73, -INF , P2 ;  /* 0xff80000049497808 */ /* 0x000fc40001000000 */
[----:B------:R-:W-:Y:S02]  /*20f0*/  FMNMX R4, R72, R5, !PT ;  /* 0x0000000548047209 */ /* 0x000fe40007800000 */
[----:B------:R-:W-:Y:S02]  /*2100*/  FSEL R85, R85, -INF , P4 ;  /* 0xff80000055557808 */ /* 0x000fe40002000000 */
[----:B------:R-:W-:Y:S01]  /*2110*/  ISETP.GE.AND P4, PT, R3, R0, PT ;  /* 0x000000000300720c */ /* 0x000fe20003f86270 */
[----:B------:R-:W-:Y:S01]  /*2120*/  VIADD R0, R152, 0x70 ;  /* 0x0000007098007836 */ /* 0x000fe20000000000 */
[----:B------:R-:W-:Y:S02]  /*2130*/  P2R R6, PR, RZ, 0x40 ;  /* 0x00000040ff067803 */ /* 0x000fe40000000000 */
[----:B------:R-:W-:Y:S02]  /*2140*/  FSEL R76, R76, -INF , P3 ;  /* 0xff8000004c4c7808 */ /* 0x000fe40001800000 */
[----:B------:R-:W-:-:S02]  /*2150*/  FMNMX R5, R73, R4, !PT ;  /* 0x0000000449057209 */ /* 0x000fc40007800000 */
[----:B------:R-:W-:Y:S02]  /*2160*/  P2R R9, PR, RZ, 0x1 ;  /* 0x00000001ff097803 */ /* 0x000fe40000000000 */
[----:B------:R-:W-:Y:S02]  /*2170*/  FSEL R63, R63, -INF , P5 ;  /* 0xff8000003f3f7808 */ /* 0x000fe40002800000 */
[----:B------:R-:W-:Y:S02]  /*2180*/  ISETP.NE.AND P0, PT, R6, RZ, PT ;  /* 0x000000ff0600720c */ /* 0x000fe40003f05270 */
[----:B------:R-:W-:Y:S02]  /*2190*/  IADD3 R4, R152, 0x71, RZ ;  /* 0x0000007198047810 */ /* 0x000fe40007ffe0ff */
[----:B------:R-:W-:Y:S02]  /*21a0*/  FSEL R77, R77, -INF , P4 ;  /* 0xff8000004d4d7808 */ /* 0x000fe40002000000 */
[----:B------:R-:W-:-:S02]  /*21b0*/  FMNMX R6, R76, R5, !PT ;  /* 0x000000054c067209 */ /* 0x000fc40007800000 */
[----:B------:R-:W-:Y:S02]  /*21c0*/  ISETP.GE.AND P5, PT, R3, R0, PT ;  /* 0x000000000300720c */ /* 0x000fe40003fa6270 */
[----:B------:R-:W-:Y:S02]  /*21d0*/  FMNMX R5, R77, R6, !PT ;  /* 0x000000064d057209 */ /* 0x000fe40007800000 */
[----:B------:R-:W-:Y:S02]  /*21e0*/  FSEL R80, R80, -INF , P5 ;  /* 0xff80000050507808 */ /* 0x000fe40002800000 */
[----:B------:R-:W-:Y:S02]  /*21f0*/  ISETP.GE.AND P6, PT, R3, R4, PT ;  /* 0x000000040300720c */ /* 0x000fe40003fc6270 */
[----:B------:R-:W-:Y:S02]  /*2200*/  FMNMX R0, R80, R5, !PT ;  /* 0x0000000550007209 */ /* 0x000fe40007800000 */
[----:B------:R-:W-:-:S02]  /*2210*/  FSEL R81, R81, -INF , P6 ;  /* 0xff80000051517808 */ /* 0x000fc40003000000 */
[----:B------:R-:W-:Y:S02]  /*2220*/  P2R R8, PR, RZ, 0x1 ;  /* 0x00000001ff087803 */ /* 0x000fe40000000000 */
[----:B------:R-:W-:Y:S02]  /*2230*/  FMNMX R3, R81, R0, !PT ;  /* 0x0000000051037209 */ /* 0x000fe40007800000 */
[----:B------:R-:W-:Y:S02]  /*2240*/  FSEL R78, R78, -INF , P1 ;  /* 0xff8000004e4e7808 */ /* 0x000fe40000800000 */
[----:B------:R-:W-:Y:S02]  /*2250*/  FMNMX R0, R84, R3, !PT ;  /* 0x0000000354007209 */ /* 0x000fe40007800000 */
[----:B------:R-:W-:Y:S02]  /*2260*/  FSEL R82, R82, -INF , P3 ;  /* 0xff80000052527808 */ /* 0x000fe40001800000 */
[----:B------:R-:W-:-:S02]  /*2270*/  FMNMX R0, R85, R0, !PT ;  /* 0x0000000055007209 */ /* 0x000fc40007800000 */
[----:B------:R-:W-:Y:S02]  /*2280*/  FSEL R83, R83, -INF , P4 ;  /* 0xff80000053537808 */ /* 0x000fe40002000000 */
[----:B------:R-:W-:Y:S01]  /*2290*/  FSEL R87, R87, -INF , P6 ;  /* 0xff80000057577808 */ /* 0x000fe20003000000 */
[----:B------:R-:W1:Y:S01]  /*22a0*/  SHFL.BFLY PT, R3, R0, 0x1, 0x1f ;  /* 0x0c201f0000037f89 */ /* 0x000e6200000e0000 */
[----:B------:R-:W-:Y:S02]  /*22b0*/  FSEL R79, R79, -INF , P2 ;  /* 0xff8000004f4f7808 */ /* 0x000fe40001000000 */
[----:B------:R-:W-:Y:S02]  /*22c0*/  FSEL R86, R86, -INF , P5 ;  /* 0xff80000056567808 */ /* 0x000fe40002800000 */
[----:B-1----:R-:W-:-:S05]  /*22d0*/  FMNMX R3, R0, R3, !PT ;  /* 0x0000000300037209 */ /* 0x002fca0007800000 */
[----:B------:R-:W1:Y:S02]  /*22e0*/  SHFL.BFLY PT, R4, R3, 0x2, 0x1f ;  /* 0x0c401f0003047f89 */ /* 0x000e6400000e0000 */
[----:B-1----:R-:W-:Y:S02]  /*22f0*/  FMNMX R5, R3, R4, !PT ;  /* 0x0000000403057209 */ /* 0x002fe40007800000 */
[----:B------:R-:W-:Y:S02]  /*2300*/  FMNMX R3, R26, R27, !PT ;  /* 0x0000001b1a037209 */ /* 0x000fe40007800000 */
[C---:B------:R-:W-:Y:S02]  /*2310*/  FSETP.NEU.AND P0, PT, R5.reuse, -INF , PT ;  /* 0xff8000000500780b */ /* 0x040fe40003f0d000 */
[----:B------:R-:W-:Y:S02]  /*2320*/  FMNMX R0, R30, R3, !PT ;  /* 0x000000031e007209 */ /* 0x000fe40007800000 */
[----:B------:R-:W-:-:S02]  /*2330*/  FSEL R4, R5, RZ, P0 ;  /* 0x000000ff05047208 */ /* 0x000fc40000000000 */
[----:B------:R-:W-:Y:S02]  /*2340*/  FMNMX R3, R31, R0, !PT ;  /* 0x000000001f037209 */ /* 0x000fe40007800000 */
[----:B------:R-:W-:Y:S01]  /*2350*/  ISETP.NE.AND P0, PT, R8, RZ, PT ;  /* 0x000000ff0800720c */ /* 0x000fe20003f05270 */
[----:B------:R-:W-:Y:S01]  /*2360*/  FMUL R20, R4, UR6 ;  /* 0x0000000604147c20 */ /* 0x000fe20008400000 */
[----:B------:R-:W-:Y:S02]  /*2370*/  FMNMX R0, R34, R3, !PT ;  /* 0x0000000322007209 */ /* 0x000fe40007800000 */
[----:B------:R-:W-:Y:S01]  /*2380*/  FSEL R74, R74, -INF , P0 ;  /* 0xff8000004a4a7808 */ /* 0x000fe20000000000 */
[--C-:B------:R-:W-:Y:S01]  /*2390*/  FFMA R24, R24, UR6, -R20.reuse ;  /* 0x0000000618187c23 */ /* 0x100fe20008000814 */
[--C-:B------:R-:W-:Y:S01]  /*23a0*/  FFMA R4, R28, UR6, -R20.reuse ;  /* 0x000000061c047c23 */ /* 0x100fe20008000814 */
[--C-:B------:R-:W-:Y:S01]  /*23b0*/  FFMA R8, R36, UR6, -R20.reuse ;  /* 0x0000000624087c23 */ /* 0x100fe20008000814 */
[--C-:B------:R-:W-:Y:S01]  /*23c0*/  FFMA R11, R29, UR6, -R20.reuse ;  /* 0x000000061d0b7c23 */ /* 0x100fe20008000814 */
[----:B------:R-:W-:Y:S01]  /*23d0*/  FMNMX R3, R35, R0, !PT ;  /* 0x0000000023037209 */ /* 0x000fe20007800000 */
[--C-:B------:R-:W-:Y:S01]  /*23e0*/  FFMA R13, R33, UR6, -R20.reuse ;  /* 0x00000006210d7c23 */ /* 0x100fe20008000814 */
[----:B------:R-:W-:Y:S01]  /*23f0*/  FSETP.GEU.AND P1, PT, R24, -126, PT ;  /* 0xc2fc00001800780b */ /* 0x000fe20003f2e000 */
[--C-:B------:R-:W-:Y:S01]  /*2400*/  FFMA R28, R32, UR6, -R20.reuse ;  /* 0x00000006201c7c23 */ /* 0x100fe20008000814 */
[----:B------:R-:W-:Y:S01]  /*2410*/  FSETP.GEU.AND P3, PT, R4, -126, PT ;  /* 0xc2fc00000400780b */ /* 0x000fe20003f6e000 */
[--C-:B------:R-:W-:Y:S01]  /*2420*/  FFMA R32, R40, UR6, -R20.reuse ;  /* 0x0000000628207c23 */ /* 0x100fe20008000814 */
[----:B------:R-:W-:Y:S01]  /*2430*/  FMNMX R0, R38, R3, !PT ;  /* 0x0000000326007209 */ /* 0x000fe20007800000 */
[--C-:B------:R-:W-:Y:S01]  /*2440*/  FFMA R36, R48, UR6, -R20.reuse ;  /* 0x0000000630247c23 */ /* 0x100fe20008000814 */
[----:B------:R-:W-:Y:S01]  /*2450*/  FSETP.GEU.AND P4, PT, R11, -126, PT ;  /* 0xc2fc00000b00780b */ /* 0x000fe20003f8e000 */
[--C-:B------:R-:W-:Y:S01]  /*2460*/  FFMA R21, R41, UR6, -R20.reuse ;  /* 0x0000000629157c23 */ /* 0x100fe20008000814 */
[----:B------:R-:W-:Y:S01]  /*2470*/  FMNMX R3, R39, R0, !PT ;  /* 0x0000000027037209 */ /* 0x000fe20007800000 */
[--C-:B------:R-:W-:Y:S01]  /*2480*/  FFMA R15, R37, UR6, -R20.reuse ;  /* 0x00000006250f7c23 */ /* 0x100fe20008000814 */
[----:B------:R-:W-:Y:S01]  /*2490*/  ISETP.NE.AND P0, PT, R9, RZ, PT ;  /* 0x000000ff0900720c */ /* 0x000fe20003f05270 */
[--C-:B------:R-:W-:Y:S01]  /*24a0*/  FFMA R9, R25, UR6, -R20.reuse ;  /* 0x0000000619097c23 */ /* 0x100fe20008000814 */
[----:B------:R-:W-:Y:S01]  /*24b0*/  FMNMX R0, R42, R3, !PT ;  /* 0x000000032a007209 */ /* 0x000fe20007800000 */
[----:B------:R-:W-:Y:S01]  /*24c0*/  @!P1 FMUL R24, R24, 0.5 ;  /* 0x3f00000018189820 */ /* 0x000fe20000400000 */
[----:B------:R-:W-:Y:S01]  /*24d0*/  FSETP.GEU.AND P6, PT, R13, -126, PT ;  /* 0xc2fc00000d00780b */ /* 0x000fe20003fce000 */
[----:B------:R-:W-:Y:S01]  /*24e0*/  @!P3 FMUL R4, R4, 0.5 ;  /* 0x3f0000000404b820 */ /* 0x000fe20000400000 */
[----:B------:R-:W-:Y:S01]  /*24f0*/  FMNMX R3, R43, R0, !PT ;  /* 0x000000002b037209 */ /* 0x000fe20007800000 */
[--C-:B------:R-:W-:Y:S01]  /*2500*/  FFMA R25, R45, UR6, -R20.reuse ;  /* 0x000000062d197c23 */ /* 0x100fe20008000814 */
[----:B------:R-:W-:Y:S01]  /*2510*/  FSETP.GEU.AND P2, PT, R9, -126, PT ;  /* 0xc2fc00000900780b */ /* 0x000fe20003f4e000 */
[----:B------:R-:W1:Y:S01]  /*2520*/  MUFU.EX2 R24, R24 ;  /* 0x0000001800187308 */ /* 0x000e620000000800 */
[----:B------:R-:W-:Y:S01]  /*2530*/  @!P4 FMUL R11, R11, 0.5 ;  /* 0x3f0000000b0bc820 */ /* 0x000fe20000400000 */
[----:B------:R-:W-:Y:S01]  /*2540*/  FMNMX R0, R46, R3, !PT ;  /* 0x000000032e007209 */ /* 0x000fe20007800000 */
[--C-:B------:R-:W-:Y:S01]  /*2550*/  FFMA R12, R52, UR6, -R20.reuse ;  /* 0x00000006340c7c23 */ /* 0x100fe20008000814 */
[----:B------:R-:W-:Y:S01]  /*2560*/  FSETP.GEU.AND P5, PT, R28, -126, PT ;  /* 0xc2fc00001c00780b */ /* 0x000fe20003fae000 */
[--C-:B------:R-:W-:Y:S01]  /*2570*/  FFMA R41, R60, UR6, -R20.reuse ;  /* 0x000000063c297c23 */ /* 0x100fe20008000814 */
[----:B------:R-:W-:Y:S01]  /*2580*/  FMNMX R3, R47, R0, !PT ;  /* 0x000000002f037209 */ /* 0x000fe20007800000 */
[--C-:B------:R-:W-:Y:S01]  /*2590*/  FFMA R33, R53, UR6, -R20.reuse ;  /* 0x0000000635217c23 */ /* 0x100fe20008000814 */
[----:B------:R-:W2:Y:S01]  /*25a0*/  MUFU.EX2 R4, R4 ;  /* 0x0000000400047308 */ /* 0x000ea20000000800 */
[----:B------:R-:W-:Y:S01]  /*25b0*/  @!P6 FMUL R13, R13, 0.5 ;  /* 0x3f0000000d0de820 */ /* 0x000fe20000400000 */
[----:B------:R-:W-:Y:S01]  /*25c0*/  FMNMX R0, R50, R3, !PT ;  /* 0x0000000332007209 */ /* 0x000fe20007800000 */
[--C-:B------:R-:W-:Y:S01]  /*25d0*/  FFMA R40, R57, UR6, -R20.reuse ;  /* 0x0000000639287c23 */ /* 0x100fe20008000814 */
[----:B------:R-:W-:Y:S01]  /*25e0*/  @!P2 FMUL R9, R9, 0.5 ;  /* 0x3f0000000909a820 */ /* 0x000fe20000400000 */
[----:B------:R-:W-:Y:S01]  /*25f0*/  FSEL R75, R75, -INF , P0 ;  /* 0xff8000004b4b7808 */ /* 0x000fe20000000000 */
[--C-:B------:R-:W-:Y:S01]  /*2600*/  FFMA R29, R49, UR6, -R20.reuse ;  /* 0x00000006311d7c23 */ /* 0x100fe20008000814 */
[----:B------:R-:W-:Y:S01]  /*2610*/  FMNMX R3, R51, R0, !PT ;  /* 0x0000000033037209 */ /* 0x000fe20007800000 */
[----:B------:R-:W3:Y:S01]  /*2620*/  MUFU.EX2 R11, R11 ;  /* 0x0000000b000b7308 */ /* 0x000ee20000000800 */
[----:B-1----:R-:W-:Y:S01]  /*2630*/  @!P1 FMUL R24, R24, R24 ;  /* 0x0000001818189220 */ /* 0x002fe20000400000 */
[----:B------:R-:W-:Y:S01]  /*2640*/  FSETP.GEU.AND P1, PT, R8, -126, PT ;  /* 0xc2fc00000800780b */ /* 0x000fe20003f2e000 */
[----:B------:R-:W-:Y:S01]  /*2650*/  @!P5 FMUL R28, R28, 0.5 ;  /* 0x3f0000001c1cd820 */ /* 0x000fe20000400000 */
[----:B------:R-:W-:Y:S01]  /*2660*/  FMNMX R0, R54, R3, !PT ;  /* 0x0000000336007209 */ /* 0x000fe20007800000 */
[--C-:B------:R-:W-:Y:S01]  /*2670*/  FFMA R45, R64, UR6, -R20.reuse ;  /* 0x00000006402d7c23 */ /* 0x100fe20008000814 */
[----:B------:R-:W-:Y:S01]  /*2680*/  ISETP.NE.AND P0, PT, R10, RZ, PT ;  /* 0x000000ff0a00720c */ /* 0x000fe20003f05270 */
[--C-:B------:R-:W-:Y:S01]  /*2690*/  FFMA R10, R44, UR6, -R20.reuse ;  /* 0x000000062c0a7c23 */ /* 0x100fe20008000814 */
[----:B------:R-:W1:Y:S01]  /*26a0*/  MUFU.EX2 R13, R13 ;  /* 0x0000000d000d7308 */ /* 0x000e620000000800 */
[----:B--2---:R-:W-:Y:S01]  /*26b0*/  @!P3 FMUL R4, R4, R4 ;  /* 0x000000040404b220 */ /* 0x004fe20000400000 */
[----:B------:R-:W-:Y:S01]  /*26c0*/  FSETP.GEU.AND P3, PT, R32, -126, PT ;  /* 0xc2fc00002000780b */ /* 0x000fe20003f6e000 */
[--C-:B------:R-:W-:Y:S01]  /*26d0*/  FFMA R37, R56, UR6, -R20.reuse ;  /* 0x0000000638257c23 */ /* 0x100fe20008000814 */
[----:B------:R-:W-:Y:S01]  /*26e0*/  FMNMX R3, R55, R0, !PT ;  /* 0x0000000037037209 */ /* 0x000fe20007800000 */
[--C-:B------:R-:W-:Y:S01]  /*26f0*/  FFMA R72, R72, UR6, -R20.reuse ;  /* 0x0000000648487c23 */ /* 0x100fe20008000814 */
[--C-:B------:R-:W-:Y:S01]  /*2700*/  FFMA R65, R65, UR6, -R20.reuse ;  /* 0x0000000641417c23 */ /* 0x100fe20008000814 */
[----:B------:R-:W-:Y:S01]  /*2710*/  @!P1 FMUL R8, R8, 0.5 ;  /* 0x3f00000008089820 */ /* 0x000fe20000400000 */
[----:B------:R-:W2:Y:S01]  /*2720*/  MUFU.EX2 R9, R9 ;  /* 0x0000000900097308 */ /* 0x000ea20000000800 */
[----:B---3--:R-:W-:Y:S01]  /*2730*/  @!P4 FMUL R11, R11, R11 ;  /* 0x0000000b0b0bc220 */ /* 0x008fe20000400000 */
[----:B------:R-:W-:Y:S01]  /*2740*/  FSETP.GEU.AND P4, PT, R21, -126, PT ;  /* 0xc2fc00001500780b */ /* 0x000fe20003f8e000 */
[--C-:B------:R-:W-:Y:S01]  /*2750*/  FFMA R69, R69, UR6, -R20.reuse ;  /* 0x0000000645457c23 */ /* 0x100fe20008000814 */
[----:B------:R-:W-:Y:S01]  /*2760*/  FMNMX R0, R58, R3, !PT ;  /* 0x000000033a007209 */ /* 0x000fe20007800000 */
[--C-:B------:R-:W-:Y:S01]  /*2770*/  FFMA R14, R61, UR6, -R20.reuse ;  /* 0x000000063d0e7c23 */ /* 0x100fe20008000814 */
[--C-:B------:R-:W-:Y:S01]  /*2780*/  FFMA R76, R76, UR6, -R20.reuse ;  /* 0x000000064c4c7c23 */ /* 0x100fe20008000814 */
[----:B------:R-:W-:Y:S01]  /*2790*/  @!P3 FMUL R32, R32, 0.5 ;  /* 0x3f0000002020b820 */ /* 0x000fe20000400000 */
[----:B------:R-:W3:Y:S01]  /*27a0*/  MUFU.EX2 R8, R8 ;  /* 0x0000000800087308 */ /* 0x000ee20000000800 */
[----:B------:R-:W-:Y:S01]  /*27b0*/  FMNMX R3, R59, R0, !PT ;  /* 0x000000003b037209 */ /* 0x000fe20007800000 */
[----:B-1----:R-:W-:Y:S01]  /*27c0*/  @!P6 FMUL R13, R13, R13 ;  /* 0x0000000d0d0de220 */ /* 0x002fe20000400000 */
[----:B------:R-:W-:Y:S01]  /*27d0*/  FSETP.GEU.AND P6, PT, R25, -126, PT ;  /* 0xc2fc00001900780b */ /* 0x000fe20003fce000 */
[--C-:B------:R-:W-:Y:S01]  /*27e0*/  FFMA R81, R81, UR6, -R20.reuse ;  /* 0x0000000651517c23 */ /* 0x100fe20008000814 */
[----:B------:R-:W-:Y:S01]  /*27f0*/  FMNMX R0, R62, R3, !PT ;  /* 0x000000033e007209 */ /* 0x000fe20007800000 */
[--C-:B------:R-:W-:Y:S01]  /*2800*/  FFMA R68, R68, UR6, -R20.reuse ;  /* 0x0000000644447c23 */ /* 0x100fe20008000814 */
[----:B------:R-:W-:Y:S01]  /*2810*/  @!P4 FMUL R21, R21, 0.5 ;  /* 0x3f0000001515c820 */ /* 0x000fe20000400000 */
[----:B------:R-:W1:Y:S01]  /*2820*/  MUFU.EX2 R32, R32 ;  /* 0x0000002000207308 */ /* 0x000e620000000800 */
[----:B------:R-:W-:Y:S01]  /*2830*/  FMNMX R3, R63, R0, !PT ;  /* 0x000000003f037209 */ /* 0x000fe20007800000 */
[----:B--2---:R-:W-:Y:S01]  /*2840*/  @!P2 FMUL R9, R9, R9 ;  /* 0x000000090909a220 */ /* 0x004fe20000400000 */
[----:B------:R-:W-:Y:S01]  /*2850*/  FSETP.GEU.AND P2, PT, R15, -126, PT ;  /* 0xc2fc00000f00780b */ /* 0x000fe20003f4e000 */
[--C-:B------:R-:W-:Y:S01]  /*2860*/  FFMA R77, R77, UR6, -R20.reuse ;  /* 0x000000064d4d7c23 */ /* 0x100fe20008000814 */
[----:B------:R-:W-:Y:S01]  /*2870*/  FMNMX R0, R66, R3, !PT ;  /* 0x0000000342007209 */ /* 0x000fe20007800000 */
[--C-:B------:R-:W-:Y:S01]  /*2880*/  FFMA R73, R73, UR6, -R20.reuse ;  /* 0x0000000649497c23 */ /* 0x100fe20008000814 */
[--C-:B------:R-:W-:Y:S01]  /*2890*/  FFMA R80, R80, UR6, -R20.reuse ;  /* 0x0000000650507c23 */ /* 0x100fe20008000814 */
[----:B------:R-:W2:Y:S01]  /*28a0*/  MUFU.EX2 R28, R28 ;  /* 0x0000001c001c7308 */ /* 0x000ea20000000800 */
[----:B---3--:R-:W-:Y:S01]  /*28b0*/  @!P1 FMUL R8, R8, R8 ;  /* 0x0000000808089220 */ /* 0x008fe20000400000 */
[----:B------:R-:W-:Y:S01]  /*28c0*/  FSETP.GEU.AND P1, PT, R36, -126, PT ;  /* 0xc2fc00002400780b */ /* 0x000fe20003f2e000 */
[----:B------:R-:W-:Y:S01]  /*28d0*/  @!P6 FMUL R25, R25, 0.5 ;  /* 0x3f0000001919e820 */ /* 0x000fe20000400000 */
[----:B------:R-:W-:Y:S01]  /*28e0*/  FMNMX R3, R67, R0, !PT ;  /* 0x0000000043037209 */ /* 0x000fe20007800000 */
[--C-:B------:R-:W-:Y:S01]  /*28f0*/  FFMA R84, R84, UR6, -R20.reuse ;  /* 0x0000000654547c23 */ /* 0x100fe20008000814 */
[----:B------:R-:W-:-:S02]  /*2900*/  FFMA R85, R85, UR6, -R20 ;  /* 0x0000000655557c23 */ /* 0x000fc40008000814 */
[----:B------:R-:W3:Y:S01]  /*2910*/  MUFU.EX2 R21, R21 ;  /* 0x0000001500157308 */ /* 0x000ee20000000800 */
[----:B------:R-:W-:Y:S01]  /*2920*/  FMNMX R0, R70, R3, !PT ;  /* 0x0000000346007209 */ /* 0x000fe20007800000 */
[----:B------:R-:W-:Y:S01]  /*2930*/  @!P2 FMUL R15, R15, 0.5 ;  /* 0x3f0000000f0fa820 */ /* 0x000fe20000400000 */
[----:B-1----:R-:W-:Y:S01]  /*2940*/  @!P3 FMUL R32, R32, R32 ;  /* 0x000000202020b220 */ /* 0x002fe20000400000 */
[----:B------:R-:W-:Y:S02]  /*2950*/  FSETP.GEU.AND P3, PT, R12, -126, PT ;  /* 0xc2fc00000c00780b */ /* 0x000fe40003f6e000 */
[----:B------:R-:W-:Y:S01]  /*2960*/  FMNMX R3, R71, R0, !PT ;  /* 0x0000000047037209 */ /* 0x000fe20007800000 */
[----:B------:R-:W-:Y:S01]  /*2970*/  @!P1 FMUL R36, R36, 0.5 ;  /* 0x3f00000024249820 */ /* 0x000fe20000400000 */
[----:B------:R-:W1:Y:S01]  /*2980*/  MUFU.EX2 R25, R25 ;  /* 0x0000001900197308 */ /* 0x000e620000000800 */
[----:B--2---:R-:W-:Y:S01]  /*2990*/  @!P5 FMUL R28, R28, R28 ;  /* 0x0000001c1c1cd220 */ /* 0x004fe20000400000 */
[----:B------:R-:W-:-:S02]  /*29a0*/  FMNMX R0, R74, R3, !PT ;  /* 0x000000034a007209 */ /* 0x000fc40007800000 */
[----:B------:R-:W-:Y:S02]  /*29b0*/  FSETP.GEU.AND P5, PT, R10, -126, PT ;  /* 0xc2fc00000a00780b */ /* 0x000fe40003fae000 */
[----:B------:R-:W-:Y:S02]  /*29c0*/  FMNMX R3, R75, R0, !PT ;  /* 0x000000004b037209 */ /* 0x000fe40007800000 */
[----:B------:R-:W2:Y:S01]  /*29d0*/  MUFU.EX2 R36, R36 ;  /* 0x0000002400247308 */ /* 0x000ea20000000800 */
[----:B---3--:R-:W-:Y:S01]  /*29e0*/  @!P4 FMUL R21, R21, R21 ;  /* 0x000000151515c220 */ /* 0x008fe20000400000 */
[----:B------:R-:W-:Y:S01]  /*29f0*/  FSETP.GEU.AND P4, PT, R33, -126, PT ;  /* 0xc2fc00002100780b */ /* 0x000fe20003f8e000 */
[----:B------:R-:W-:Y:S01]  /*2a00*/  @!P3 FMUL R12, R12, 0.5 ;  /* 0x3f0000000c0cb820 */ /* 0x000fe20000400000 */
[----:B------:R-:W-:-:S04]  /*2a10*/  FMNMX R0, R78, R3, !PT ;  /* 0x000000034e007209 */ /* 0x000fc80007800000 */
        /* <DEDUP_REMOVED lines=9> */
[----:B------:R-:W-:-:S02]  /*2ab0*/  FSETP.GEU.AND P1, PT, R41, -126, PT ;  /* 0xc2fc00002900780b */ /* 0x000fc40003f2e000 */
[----:B------:R-:W-:-:S04]  /*2ac0*/  FMNMX R3, R83, R0, !PT ;  /* 0x0000000053037209 */ /* 0x000fc80007800000 */
[----:B------:R-:W2:Y:S01]  /*2ad0*/  MUFU.EX2 R10, R10 ;  /* 0x0000000a000a7308 */ /* 0x000ea20000000800 */
[----:B---3--:R-:W-:Y:S01]  /*2ae0*/  @!P2 FMUL R15, R15, R15 ;  /* 0x0000000f0f0fa220 */ /* 0x008fe20000400000 */
[----:B------:R-:W-:Y:S01]  /*2af0*/  FSETP.GEU.AND P2, PT, R29, -126, PT ;  /* 0xc2fc00001d00780b */ /* 0x000fe20003f4e000 */
[----:B------:R-:W-:Y:S01]  /*2b00*/  @!P6 FMUL R40, R40, 0.5 ;  /* 0x3f0000002828e820 */ /* 0x000fe20000400000 */
[----:B------:R-:W-:-:S03]  /*2b10*/  FMNMX R0, R86, R3, !PT ;  /* 0x0000000356007209 */ /* 0x000fc60007800000 */
[----:B------:R-:W-:Y:S01]  /*2b20*/  @!P1 FMUL R41, R41, 0.5 ;  /* 0x3f00000029299820 */ /* 0x000fe20000400000 */
[----:B------:R-:W3:Y:S01]  /*2b30*/  MUFU.EX2 R33, R33 ;  /* 0x0000002100217308 */ /* 0x000ee20000000800 */
[----:B------:R-:W-:Y:S01]  /*2b40*/  FMNMX R0, R87, R0, !PT ;  /* 0x0000000057007209 */ /* 0x000fe20007800000 */
[----:B-1----:R-:W-:Y:S01]  /*2b50*/  @!P3 FMUL R12, R12, R12 ;  /* 0x0000000c0c0cb220 */ /* 0x002fe20000400000 */
[----:B------:R-:W-:-:S03]  /*2b60*/  FSETP.GEU.AND P3, PT, R45, -126, PT ;  /* 0xc2fc00002d00780b */ /* 0x000fc60003f6e000 */
[----:B------:R-:W1:Y:S01]  /*2b70*/  SHFL.BFLY PT, R3, R0, 0x1, 0x1f ;  /* 0x0c201f0000037f89 */ /* 0x000e6200000e0000 */
[----:B------:R-:W-:Y:S01]  /*2b80*/  @!P2 FMUL R29, R29, 0.5 ;  /* 0x3f0000001d1da820 */ /* 0x000fe20000400000 */
[----:B------:R-:W4:Y:S01]  /*2b90*/  MUFU.EX2 R41, R41 ;  /* 0x0000002900297308 */ /* 0x000f220000000800 */
[----:B--2---:R-:W-:Y:S01]  /*2ba0*/  @!P5 FMUL R10, R10, R10 ;  /* 0x0000000a0a0ad220 */ /* 0x004fe20000400000 */
[----:B------:R-:W-:-:S06]  /*2bb0*/  FSETP.GEU.AND P5, PT, R37, -126, PT ;  /* 0xc2fc00002500780b */ /* 0x000fcc0003fae000 */
[----:B------:R-:W2:Y:S01]  /*2bc0*/  MUFU.EX2 R40, R40 ;  /* 0x0000002800287308 */ /* 0x000ea20000000800 */
[----:B---3--:R-:W-:Y:S01]  /*2bd0*/  @!P4 FMUL R33, R33, R33 ;  /* 0x000000212121c220 */ /* 0x008fe20000400000 */
[----:B------:R-:W-:Y:S01]  /*2be0*/  FSETP.GEU.AND P4, PT, R65, -126, PT ;  /* 0xc2fc00004100780b */ /* 0x000fe20003f8e000 */
[----:B------:R-:W-:-:S04]  /*2bf0*/  @!P3 FMUL R45, R45, 0.5 ;  /* 0x3f0000002d2db820 */ /* 0x000fc80000400000 */
[----:B------:R-:W-:Y:S01]  /*2c00*/  @!P5 FMUL R37, R37, 0.5 ;  /* 0x3f0000002525d820 */ /* 0x000fe20000400000 */
[----:B------:R-:W3:Y:S01]  /*2c10*/  MUFU.EX2 R29, R29 ;  /* 0x0000001d001d7308 */ /* 0x000ee20000000800 */
[----:B----4-:R-:W-:Y:S01]  /*2c20*/  @!P1 FMUL R41, R41, R41 ;  /* 0x0000002929299220 */ /* 0x010fe20000400000 */
[----:B------:R-:W-:Y:S02]  /*2c30*/  FSETP.GEU.AND P1, PT, R72, -126, PT ;  /* 0xc2fc00004800780b */ /* 0x000fe40003f2e000 */
[----:B-1----:R-:W-:-:S03]  /*2c40*/  FMNMX R3, R0, R3, !PT ;  /* 0x0000000300037209 */ /* 0x002fc60007800000 */
[----:B------:R-:W-:Y:S01]  /*2c50*/  @!P4 FMUL R65, R65, 0.5 ;  /* 0x3f0000004141c820 */ /* 0x000fe20000400000 */
[----:B------:R-:W1:Y:S01]  /*2c60*/  MUFU.EX2 R45, R45 ;  /* 0x0000002d002d7308 */ /* 0x000e620000000800 */
[----:B--2---:R-:W-:Y:S01]  /*2c70*/  @!P6 FMUL R40, R40, R40 ;  /* 0x000000282828e220 */ /* 0x004fe20000400000 */
[----:B------:R-:W-:Y:S01]  /*2c80*/  FSETP.GEU.AND P6, PT, R69, -126, PT ;  /* 0xc2fc00004500780b */ /* 0x000fe20003fce000 */
[----:B------:R-:W2:Y:S04]  /*2c90*/  SHFL.BFLY PT, R6, R3, 0x2, 0x1f ;  /* 0x0c401f0003067f89 */ /* 0x000ea800000e0000 */
[----:B------:R-:W-:Y:S01]  /*2ca0*/  @!P1 FMUL R72, R72, 0.5 ;  /* 0x3f00000048489820 */ /* 0x000fe20000400000 */
[----:B------:R-:W4:Y:S01]  /*2cb0*/  MUFU.EX2 R37, R37 ;  /* 0x0000002500257308 */ /* 0x000f220000000800 */
[----:B---3--:R-:W-:Y:S01]  /*2cc0*/  @!P2 FMUL R29, R29, R29 ;  /* 0x0000001d1d1da220 */ /* 0x008fe20000400000 */
[----:B------:R-:W-:-:S05]  /*2cd0*/  FSETP.GEU.AND P2, PT, R14, -126, PT ;  /* 0xc2fc00000e00780b */ /* 0x000fca0003f4e000 */
[----:B------:R-:W-:Y:S01]  /*2ce0*/  @!P6 FMUL R69, R69, 0.5 ;  /* 0x3f0000004545e820 */ /* 0x000fe20000400000 */
[----:B------:R-:W3:Y:S01]  /*2cf0*/  MUFU.EX2 R53, R72 ;  /* 0x0000004800357308 */ /* 0x000ee20000000800 */
[----:B-1----:R-:W-:Y:S01]  /*2d00*/  @!P3 FMUL R45, R45, R45 ;  /* 0x0000002d2d2db220 */ /* 0x002fe20000400000 */
[----:B------:R-:W-:-:S05]  /*2d10*/  FSETP.GEU.AND P3, PT, R76, -126, PT ;  /* 0xc2fc00004c00780b */ /* 0x000fca0003f6e000 */
[----:B------:R-:W-:Y:S01]  /*2d20*/  @!P2 FMUL R14, R14, 0.5 ;  /* 0x3f0000000e0ea820 */ /* 0x000fe20000400000 */
[----:B------:R-:W1:Y:S01]  /*2d30*/  MUFU.EX2 R44, R65 ;  /* 0x00000041002c7308 */ /* 0x000e620000000800 */
[----:B----4-:R-:W-:Y:S01]  /*2d40*/  @!P5 FMUL R37, R37, R37 ;  /* 0x000000252525d220 */ /* 0x010fe20000400000 */
[----:B------:R-:W-:Y:S02]  /*2d50*/  FSETP.GEU.AND P5, PT, R68, -126, PT ;  /* 0xc2fc00004400780b */ /* 0x000fe40003fae000 */
[----:B--2---:R-:W-:-:S03]  /*2d60*/  FMNMX R6, R3, R6, !PT ;  /* 0x0000000603067209 */ /* 0x004fc60007800000 */
[----:B------:R-:W-:Y:S01]  /*2d70*/  @!P3 FMUL R76, R76, 0.5 ;  /* 0x3f0000004c4cb820 */ /* 0x000fe20000400000 */
[----:B------:R-:W2:Y:S01]  /*2d80*/  MUFU.EX2 R48, R69 ;  /* 0x0000004500307308 */ /* 0x000ea20000000800 */
        /* <DEDUP_REMOVED lines=8> */
[----:B--2---:R-:W-:Y:S01]  /*2e10*/  @!P6 FMUL R48, R48, R48 ;  /* 0x000000303030e220 */ /* 0x004fe20000400000 */
[----:B------:R-:W-:-:S04]  /*2e20*/  FSETP.NEU.AND P6, PT, R6, -INF , PT ;  /* 0xff8000000600780b */ /* 0x000fc80003fcd000 */
[----:B------:R-:W-:Y:S01]  /*2e30*/  FSEL R0, R6, RZ, P6 ;  /* 0x000000ff06007208 */ /* 0x000fe20003000000 */
[----:B------:R-:W-:Y:S01]  /*2e40*/  @!P4 FMUL R77, R77, 0.5 ;  /* 0x3f0000004d4dc820 */ /* 0x000fe20000400000 */
[----:B------:R-:W2:Y:S01]  /*2e50*/  MUFU.EX2 R20, R81 ;  /* 0x0000005100147308 */ /* 0x000ea20000000800 */
[----:B---3--:R-:W-:Y:S01]  /*2e60*/  @!P2 FMUL R14, R14, R14 ;  /* 0x0000000e0e0ea220 */ /* 0x008fe20000400000 */
[----:B------:R-:W-:Y:S01]  /*2e70*/  FSETP.GEU.AND P2, PT, R73, -126, PT ;  /* 0xc2fc00004900780b */ /* 0x000fe20003f4e000 */
[----:B------:R-:W-:Y:S01]  /*2e80*/  FMUL R0, R0, UR6 ;  /* 0x0000000600007c20 */ /* 0x000fe20008400000 */
[----:B------:R-:W-:-:S03]  /*2e90*/  FSETP.GEU.AND P6, PT, R84, -126, PT ;  /* 0xc2fc00005400780b */ /* 0x000fc60003fce000 */
[--C-:B------:R-:W-:Y:S01]  /*2ea0*/  FFMA R26, R26, UR6, -R0.reuse ;  /* 0x000000061a1a7c23 */ /* 0x100fe20008000800 */
[----:B------:R-:W3:Y:S01]  /*2eb0*/  MUFU.EX2 R49, R68 ;  /* 0x0000004400317308 */ /* 0x000ee20000000800 */
[--C-:B------:R-:W-:Y:S01]  /*2ec0*/  FFMA R65, R31, UR6, -R0.reuse ;  /* 0x000000061f417c23 */ /* 0x100fe20008000800 */
[--C-:B------:R-:W-:Y:S01]  /*2ed0*/  FFMA R3, R27, UR6, -R0.reuse ;  /* 0x000000061b037c23 */ /* 0x100fe20008000800 */
[----:B-1----:R-:W-:Y:S01]  /*2ee0*/  @!P3 FMUL R57, R57, R57 ;  /* 0x000000393939b220 */ /* 0x002fe20000400000 */
[----:B------:R-:W-:Y:S01]  /*2ef0*/  FSETP.GEU.AND P3, PT, R26, -126, PT ;  /* 0xc2fc00001a00780b */ /* 0x000fe20003f6e000 */
[--C-:B------:R-:W-:Y:S01]  /*2f00*/  FFMA R38, R38, UR6, -R0.reuse ;  /* 0x0000000626267c23 */ /* 0x100fe20008000800 */
[--C-:B------:R-:W-:Y:S01]  /*2f10*/  FFMA R30, R30, UR6, -R0.reuse ;  /* 0x000000061e1e7c23 */ /* 0x100fe20008000800 */
[----:B------:R-:W-:Y:S01]  /*2f20*/  @!P2 FMUL R73, R73, 0.5 ;  /* 0x3f0000004949a820 */ /* 0x000fe20000400000 */
[----:B------:R-:W1:Y:S01]  /*2f30*/  MUFU.EX2 R56, R77 ;  /* 0x0000004d00387308 */ /* 0x000e620000000800 */
[----:B--2---:R-:W-:Y:S01]  /*2f40*/  @!P1 FMUL R20, R20, R20 ;  /* 0x0000001414149220 */ /* 0x004fe20000400000 */
[----:B------:R-:W-:Y:S01]  /*2f50*/  FSETP.GEU.AND P1, PT, R65, -126, PT ;  /* 0xc2fc00004100780b */ /* 0x000fe20003f2e000 */
[----:B------:R-:W-:Y:S01]  /*2f60*/  @!P6 FMUL R84, R84, 0.5 ;  /* 0x3f0000005454e820 */ /* 0x000fe20000400000 */
[--C-:B------:R-:W-:Y:S01]  /*2f70*/  FFMA R34, R34, UR6, -R0.reuse ;  /* 0x0000000622227c23 */ /* 0x100fe20008000800 */
[--C-:B------:R-:W-:Y:S01]  /*2f80*/  FFMA R69, R35, UR6, -R0.reuse ;  /* 0x0000000623457c23 */ /* 0x100fe20008000800 */
[--C-:B------:R-:W-:Y:S01]  /*2f90*/  FFMA R50, R50, UR6, -R0.reuse ;  /* 0x0000000632327c23 */ /* 0x100fe20008000800 */
[--C-:B------:R-:W-:Y:S01]  /*2fa0*/  FFMA R42, R42, UR6, -R0.reuse ;  /* 0x000000062a2a7c23 */ /* 0x100fe20008000800 */
[----:B------:R-:W2:Y:S01]  /*2fb0*/  MUFU.EX2 R52, R73 ;  /* 0x0000004900347308 */ /* 0x000ea20000000800 */
[----:B---3--:R-:W-:Y:S01]  /*2fc0*/  @!P5 FMUL R49, R49, R49 ;  /* 0x000000313131d220 */ /* 0x008fe20000400000 */
[----:B------:R-:W-:Y:S01]  /*2fd0*/  FSETP.GEU.AND P5, PT, R80, -126, PT ;  /* 0xc2fc00005000780b */ /* 0x000fe20003fae000 */
[----:B------:R-:W-:Y:S01]  /*2fe0*/  @!P3 FMUL R26, R26, 0.5 ;  /* 0x3f0000001a1ab820 */ /* 0x000fe20000400000 */
[--C-:B------:R-:W-:Y:S01]  /*2ff0*/  FFMA R46, R46, UR6, -R0.reuse ;  /* 0x000000062e2e7c23 */ /* 0x100fe20008000800 */
[--C-:B------:R-:W-:Y:S01]  /*3000*/  FFMA R67, R67, UR6, -R0.reuse ;  /* 0x0000000643437c23 */ /* 0x100fe20008000800 */
[--C-:B------:R-:W-:Y:S01]  /*3010*/  FFMA R54, R54, UR6, -R0.reuse ;  /* 0x0000000636367c23 */ /* 0x100fe20008000800 */
[----:B------:R-:W-:Y:S01]  /*3020*/  @!P1 FMUL R65, R65, 0.5 ;  /* 0x3f00000041419820 */ /* 0x000fe20000400000 */
[----:B------:R3:W4:Y:S01]  /*3030*/  MUFU.EX2 R31, R26 ;  /* 0x0000001a001f7308 */ /* 0x0007220000000800 */
[----:B-1----:R-:W-:Y:S01]  /*3040*/  @!P4 FMUL R56, R56, R56 ;  /* 0x000000383838c220 */ /* 0x002fe20000400000 */
[----:B------:R-:W-:Y:S01]  /*3050*/  FSETP.GEU.AND P4, PT, R3, -126, PT ;  /* 0xc2fc00000300780b */ /* 0x000fe20003f8e000 */
[--C-:B------:R-:W-:Y:S01]  /*3060*/  FFMA R75, R75, UR6, -R0.reuse ;  /* 0x000000064b4b7c23 */ /* 0x100fe20008000800 */
[--C-:B------:R-:W-:Y:S01]  /*3070*/  FFMA R83, R83, UR6, -R0.reuse ;  /* 0x0000000653537c23 */ /* 0x100fe20008000800 */
[--C-:B------:R-:W-:Y:S01]  /*3080*/  FFMA R71, R71, UR6, -R0.reuse ;  /* 0x0000000647477c23 */ /* 0x100fe20008000800 */
[--C-:B------:R-:W-:Y:S01]  /*3090*/  FFMA R78, R78, UR6, -R0.reuse ;  /* 0x000000064e4e7c23 */ /* 0x100fe20008000800 */
[----:B------:R-:W-:Y:S01]  /*30a0*/  @!P5 FMUL R80, R80, 0.5 ;  /* 0x3f0000005050d820 */ /* 0x000fe20000400000 */
[----:B------:R-:W1:Y:S01]  /*30b0*/  MUFU.EX2 R68, R65 ;  /* 0x0000004100447308 */ /* 0x000e620000000800 */
[----:B--2---:R-:W-:Y:S01]  /*30c0*/  @!P2 FMUL R52, R52, R52 ;  /* 0x000000343434a220 */ /* 0x004fe20000400000 */
[----:B------:R-:W-:Y:S01]  /*30d0*/  FSETP.GEU.AND P2, PT, R85, -126, PT ;  /* 0xc2fc00005500780b */ /* 0x000fe20003f4e000 */
[--C-:B---3--:R-:W-:Y:S01]  /*30e0*/  FFMA R26, R43, UR6, -R0.reuse ;  /* 0x000000062b1a7c23 */ /* 0x108fe20008000800 */
[--C-:B------:R-:W-:Y:S01]  /*30f0*/  FFMA R79, R79, UR6, -R0.reuse ;  /* 0x000000064f4f7c23 */ /* 0x100fe20008000800 */
[----:B------:R-:W-:Y:S01]  /*3100*/  FFMA R86, R86, UR6, -R0 ;  /* 0x0000000656567c23 */ /* 0x000fe20008000800 */
[----:B------:R-:W-:Y:S01]  /*3110*/  FADD R73, R29, R20 ;  /* 0x000000141d497221 */ /* 0x000fe20000000000 */
[----:B------:R-:W-:Y:S01]  /*3120*/  @!P4 FMUL R3, R3, 0.5 ;  /* 0x3f0000000303c820 */ /* 0x000fe20000400000 */
[----:B------:R-:W2:Y:S01]  /*3130*/  MUFU.EX2 R61, R80 ;  /* 0x00000050003d7308 */ /* 0x000ea20000000800 */
[----:B----4-:R-:W-:Y:S01]  /*3140*/  @!P3 FMUL R31, R31, R31 ;  /* 0x0000001f1f1fb220 */ /* 0x010fe20000400000 */
[----:B------:R-:W-:-:S05]  /*3150*/  FSETP.GEU.AND P3, PT, R38, -126, PT ;  /* 0xc2fc00002600780b */ /* 0x000fca0003f6e000 */
[----:B------:R-:W-:Y:S01]  /*3160*/  @!P2 FMUL R85, R85, 0.5 ;  /* 0x3f0000005555a820 */ /* 0x000fe20000400000 */
[----:B------:R-:W3:Y:S01]  /*3170*/  MUFU.EX2 R27, R84 ;  /* 0x00000054001b7308 */ /* 0x000ee20000000800 */
[----:B-1----:R-:W-:Y:S01]  /*3180*/  @!P1 FMUL R68, R68, R68 ;  /* 0x0000004444449220 */ /* 0x002fe20000400000 */
[----:B------:R-:W-:-:S05]  /*3190*/  FSETP.GEU.AND P1, PT, R26, -126, PT ;  /* 0xc2fc00001a00780b */ /* 0x000fca0003f2e000 */
[----:B------:R-:W-:Y:S01]  /*31a0*/  @!P3 FMUL R38, R38, 0.5 ;  /* 0x3f0000002626b820 */ /* 0x000fe20000400000 */
[----:B------:R1:W4:Y:S01]  /*31b0*/  MUFU.EX2 R64, R3 ;  /* 0x0000000300407308 */ /* 0x0003220000000800 */
[----:B--2---:R-:W-:Y:S01]  /*31c0*/  @!P5 FMUL R61, R61, R61 ;  /* 0x0000003d3d3dd220 */ /* 0x004fe20000400000 */
[----:B------:R-:W-:-:S05]  /*31d0*/  FSETP.GEU.AND P5, PT, R30, -126, PT ;  /* 0xc2fc00001e00780b */ /* 0x000fca0003fae000 */
[----:B------:R-:W-:Y:S01]  /*31e0*/  @!P1 FMUL R26, R26, 0.5 ;  /* 0x3f0000001a1a9820 */ /* 0x000fe20000400000 */
[----:B------:R-:W2:Y:S01]  /*31f0*/  MUFU.EX2 R60, R85 ;  /* 0x00000055003c7308 */ /* 0x000ea20000000800 */
[----:B-1----:R-:W-:Y:S01]  /*3200*/  FFMA R3, R39, UR6, -R0 ;  /* 0x0000000627037c23 */ /* 0x002fe20008000800 */
[----:B---3--:R-:W-:Y:S01]  /*3210*/  @!P6 FMUL R27, R27, R27 ;  /* 0x0000001b1b1be220 */ /* 0x008fe20000400000 */
[----:B------:R-:W-:-:S04]  /*3220*/  FSETP.GEU.AND P6, PT, R34, -126, PT ;  /* 0xc2fc00002200780b */ /* 0x000fc80003fce000 */
[----:B------:R-:W-:Y:S01]  /*3230*/  @!P5 FMUL R30, R30, 0.5 ;  /* 0x3f0000001e1ed820 */ /* 0x000fe20000400000 */
[----:B------:R1:W3:Y:S01]  /*3240*/  MUFU.EX2 R43, R38 ;  /* 0x00000026002b7308 */ /* 0x0002e20000000800 */
[----:B----4-:R-:W-:Y:S01]  /*3250*/  @!P4 FMUL R64, R64, R64 ;  /* 0x000000404040c220 */ /* 0x010fe20000400000 */
[----:B------:R-:W-:-:S06]  /*3260*/  FSETP.GEU.AND P4, PT, R3, -126, PT ;  /* 0xc2fc00000300780b */ /* 0x000fcc0003f8e000 */
[----:B------:R-:W-:Y:S01]  /*3270*/  @!P6 FMUL R34, R34, 0.5 ;  /* 0x3f0000002222e820 */ /* 0x000fe20000400000 */
[----:B------:R4:W5:Y:S01]  /*3280*/  MUFU.EX2 R80, R26 ;  /* 0x0000001a00507308 */ /* 0x0009620000000800 */
[----:B--2---:R-:W-:Y:S01]  /*3290*/  @!P2 FMUL R60, R60, R60 ;  /* 0x0000003c3c3ca220 */ /* 0x004fe20000400000 */
[----:B------:R-:W-:Y:S01]  /*32a0*/  FSETP.GEU.AND P2, PT, R69, -126, PT ;  /* 0xc2fc00004500780b */ /* 0x000fe20003f4e000 */
[----:B-1----:R-:W-:-:S03]  /*32b0*/  FFMA R38, R62, UR6, -R0 ;  /* 0x000000063e267c23 */ /* 0x002fc60008000800 */
[----:B------:R-:W-:Y:S02]  /*32c0*/  @!P4 FMUL R3, R3, 0.5 ;  /* 0x3f0000000303c820 */ /* 0x000fe40000400000 */
[----:B------:R1:W2:Y:S01]  /*32d0*/  MUFU.EX2 R35, R30 ;  /* 0x0000001e00237308 */ /* 0x0002a20000000800 */
[----:B----4-:R-:W-:Y:S01]  /*32e0*/  FFMA R26, R55, UR6, -R0 ;  /* 0x00000006371a7c23 */ /* 0x010fe20008000800 */
[----:B---3--:R-:W-:Y:S01]  /*32f0*/  @!P3 FMUL R43, R43, R43 ;  /* 0x0000002b2b2bb220 */ /* 0x008fe20000400000 */
[----:B------:R-:W-:-:S04]  /*3300*/  FSETP.GEU.AND P3, PT, R50, -126, PT ;  /* 0xc2fc00003200780b */ /* 0x000fc80003f6e000 */
[----:B------:R-:W-:Y:S01]  /*3310*/  @!P2 FMUL R69, R69, 0.5 ;  /* 0x3f0000004545a820 */ /* 0x000fe20000400000 */
[----:B------:R3:W4:Y:S01]  /*3320*/  MUFU.EX2 R39, R34 ;  /* 0x0000002200277308 */ /* 0x0007220000000800 */
[----:B-----5:R-:W-:Y:S01]  /*3330*/  @!P1 FMUL R80, R80, R80 ;  /* 0x0000005050509220 */ /* 0x020fe20000400000 */
[----:B------:R-:W-:Y:S01]  /*3340*/  FSETP.GEU.AND P1, PT, R26, -126, PT ;  /* 0xc2fc00001a00780b */ /* 0x000fe20003f2e000 */
[----:B-1----:R-:W-:-:S05]  /*3350*/  FFMA R30, R47, UR6, -R0 ;  /* 0x000000062f1e7c23 */ /* 0x002fca0008000800 */
[----:B------:R1:W5:Y:S01]  /*3360*/  MUFU.EX2 R76, R3 ;  /* 0x00000003004c7308 */ /* 0x0003620000000800 */
[----:B--2---:R-:W-:Y:S01]  /*3370*/  @!P5 FMUL R35, R35, R35 ;  /* 0x000000232323d220 */ /* 0x004fe20000400000 */
[----:B------:R-:W-:Y:S01]  /*3380*/  FSETP.GEU.AND P5, PT, R42, -126, PT ;  /* 0xc2fc00002a00780b */ /* 0x000fe20003fae000 */
[----:B------:R-:W-:Y:S01]  /*3390*/  @!P3 FMUL R50, R50, 0.5 ;  /* 0x3f0000003232b820 */ /* 0x000fe20000400000 */
[----:B---3--:R-:W-:-:S03]  /*33a0*/  FFMA R34, R58, UR6, -R0 ;  /* 0x000000063a227c23 */ /* 0x008fc60008000800 */
[----:B------:R-:W-:Y:S01]  /*33b0*/  @!P1 FMUL R26, R26, 0.5 ;  /* 0x3f0000001a1a9820 */ /* 0x000fe20000400000 */
[----:B------:R2:W3:Y:S01]  /*33c0*/  MUFU.EX2 R72, R69 ;  /* 0x0000004500487308 */ /* 0x0004e20000000800 */
[----:B-1----:R-:W-:Y:S01]  /*33d0*/  FFMA R3, R51, UR6, -R0 ;  /* 0x0000000633037c23 */ /* 0x002fe20008000800 */
[----:B----4-:R-:W-:Y:S01]  /*33e0*/  @!P6 FMUL R39, R39, R39 ;  /* 0x000000272727e220 */ /* 0x010fe20000400000 */
[----:B------:R-:W-:-:S04]  /*33f0*/  FSETP.GEU.AND P6, PT, R46, -126, PT ;  /* 0xc2fc00002e00780b */ /* 0x000fc80003fce000 */
[----:B------:R-:W-:Y:S01]  /*3400*/  @!P5 FMUL R42, R42, 0.5 ;  /* 0x3f0000002a2ad820 */ /* 0x000fe20000400000 */
[----:B------:R-:W1:Y:S01]  /*3410*/  MUFU.EX2 R55, R50 ;  /* 0x0000003200377308 */ /* 0x000e620000000800 */
[----:B-----5:R-:W-:Y:S01]  /*3420*/  @!P4 FMUL R76, R76, R76 ;  /* 0x0000004c4c4cc220 */ /* 0x020fe20000400000 */
[----:B------:R-:W-:Y:S01]  /*3430*/  FSETP.GEU.AND P4, PT, R3, -126, PT ;  /* 0xc2fc00000300780b */ /* 0x000fe20003f8e000 */
[----:B--2---:R-:W-:Y:S01]  /*3440*/  FADD R69, R36, R61 ;  /* 0x0000003d24457221 */ /* 0x004fe20000000000 */
[----:B------:R-:W-:-:S04]  /*3450*/  F2FP.BF16.F32.PACK_AB R36, R29, R36 ;  /* 0x000000241d24723e */ /* 0x000fc800000010ff */
[----:B------:R-:W-:Y:S01]  /*3460*/  @!P6 FMUL R46, R46, 0.5 ;  /* 0x3f0000002e2ee820 */ /* 0x000fe20000400000 */
[----:B------:R2:W4:Y:S01]  /*3470*/  MUFU.EX2 R62, R26 ;  /* 0x0000001a003e7308 */ /* 0x0005220000000800 */
[----:B---3--:R-:W-:Y:S01]  /*3480*/  @!P2 FMUL R72, R72, R72 ;  /* 0x000000484848a220 */ /* 0x008fe20000400000 */
[----:B------:R-:W-:-:S04]  /*3490*/  FSETP.GEU.AND P2, PT, R30, -126, PT ;  /* 0xc2fc00001e00780b */ /* 0x000fc80003f4e000 */
[----:B------:R-:W-:Y:S01]  /*34a0*/  @!P4 FMUL R3, R3, 0.5 ;  /* 0x3f0000000303c820 */ /* 0x000fe20000400000 */
[----:B------:R-:W-:Y:S01]  /*34b0*/  F2FP.BF16.F32.PACK_AB R29, R72, R39 ;  /* 0x00000027481d723e */ /* 0x000fe200000010ff */
[----:B------:R3:W5:Y:S01]  /*34c0*/  MUFU.EX2 R47, R42 ;  /* 0x0000002a002f7308 */ /* 0x0007620000000800 */
[----:B-1----:R-:W-:Y:S01]  /*34d0*/  @!P3 FMUL R55, R55, R55 ;  /* 0x000000373737b220 */ /* 0x002fe20000400000 */
[----:B------:R-:W-:Y:S01]  /*34e0*/  FSETP.GEU.AND P3, PT, R38, -126, PT ;  /* 0xc2fc00002600780b */ /* 0x000fe20003f6e000 */
[----:B--2---:R-:W-:-:S04]  /*34f0*/  FFMA R26, R70, UR6, -R0 ;  /* 0x00000006461a7c23 */ /* 0x004fc80008000800 */
[----:B------:R-:W-:Y:S01]  /*3500*/  @!P2 FMUL R30, R30, 0.5 ;  /* 0x3f0000001e1ea820 */ /* 0x000fe20000400000 */
[----:B------:R-:W1:Y:S01]  /*3510*/  MUFU.EX2 R51, R46 ;  /* 0x0000002e00337308 */ /* 0x000e620000000800 */
[----:B----4-:R-:W-:Y:S01]  /*3520*/  @!P1 FMUL R62, R62, R62 ;  /* 0x0000003e3e3e9220 */ /* 0x010fe20000400000 */
[----:B------:R-:W-:Y:S01]  /*3530*/  FSETP.GEU.AND P1, PT, R67, -126, PT ;  /* 0xc2fc00004300780b */ /* 0x000fe20003f2e000 */
[----:B---3--:R-:W-:-:S04]  /*3540*/  FFMA R42, R66, UR6, -R0 ;  /* 0x00000006422a7c23 */ /* 0x008fc80008000800 */
[----:B------:R-:W-:Y:S01]  /*3550*/  @!P3 FMUL R38, R38, 0.5 ;  /* 0x3f0000002626b820 */ /* 0x000fe20000400000 */
[----:B------:R2:W3:Y:S01]  /*3560*/  MUFU.EX2 R58, R3 ;  /* 0x00000003003a7308 */ /* 0x0004e20000000800 */
[----:B-----5:R-:W-:Y:S01]  /*3570*/  @!P5 FMUL R47, R47, R47 ;  /* 0x0000002f2f2fd220 */ /* 0x020fe20000400000 */
[----:B------:R-:W-:-:S05]  /*3580*/  FSETP.GEU.AND P5, PT, R54, -126, PT ;  /* 0xc2fc00003600780b */ /* 0x000fca0003fae000 */
[----:B------:R-:W-:Y:S01]  /*3590*/  @!P1 FMUL R67, R67, 0.5 ;  /* 0x3f00000043439820 */ /* 0x000fe20000400000 */
[----:B------:R4:W5:Y:S01]  /*35a0*/  MUFU.EX2 R84, R30 ;  /* 0x0000001e00547308 */ /* 0x0009620000000800 */
[----:B--2---:R-:W-:Y:S01]  /*35b0*/  FFMA R3, R63, UR6, -R0 ;  /* 0x000000063f037c23 */ /* 0x004fe20008000800 */
[----:B-1----:R-:W-:Y:S01]  /*35c0*/  @!P6 FMUL R51, R51, R51 ;  /* 0x000000333333e220 */ /* 0x002fe20000400000 */
[----:B------:R-:W-:-:S04]  /*35d0*/  FSETP.GEU.AND P6, PT, R34, -126, PT ;  /* 0xc2fc00002200780b */ /* 0x000fc80003fce000 */
[----:B------:R-:W-:Y:S01]  /*35e0*/  @!P5 FMUL R54, R54, 0.5 ;  /* 0x3f0000003636d820 */ /* 0x000fe20000400000 */
[----:B------:R-:W1:Y:S01]  /*35f0*/  MUFU.EX2 R66, R38 ;  /* 0x0000002600427308 */ /* 0x000e620000000800 */
[----:B---3--:R-:W-:Y:S01]  /*3600*/  @!P4 FMUL R58, R58, R58 ;  /* 0x0000003a3a3ac220 */ /* 0x008fe20000400000 */
[----:B------:R-:W-:Y:S01]  /*3610*/  FSETP.GEU.AND P4, PT, R3, -126, PT ;  /* 0xc2fc00000300780b */ /* 0x000fe20003f8e000 */
[----:B----4-:R-:W-:-:S05]  /*3620*/  FFMA R30, R59, UR6, -R0 ;  /* 0x000000063b1e7c23 */ /* 0x010fca0008000800 */
[----:B------:R-:W-:Y:S01]  /*3630*/  @!P6 FMUL R34, R34, 0.5 ;  /* 0x3f0000002222e820 */ /* 0x000fe20000400000 */
[----:B------:R-:W2:Y:S01]  /*3640*/  MUFU.EX2 R59, R54 ;  /* 0x00000036003b7308 */ /* 0x000ea20000000800 */
[----:B-----5:R-:W-:Y:S01]  /*3650*/  @!P2 FMUL R84, R84, R84 ;  /* 0x000000545454a220 */ /* 0x020fe20000400000 */
[----:B------:R-:W-:-:S04]  /*3660*/  FSETP.GEU.AND P2, PT, R30, -126, PT ;  /* 0xc2fc00001e00780b */ /* 0x000fc80003f4e000 */
[----:B------:R-:W-:Y:S02]  /*3670*/  @!P4 FMUL R3, R3, 0.5 ;  /* 0x3f0000000303c820 */ /* 0x000fe40000400000 */
[----:B------:R3:W4:Y:S01]  /*3680*/  MUFU.EX2 R88, R34 ;  /* 0x0000002200587308 */ /* 0x0007220000000800 */
[----:B-1----:R-:W-:Y:S01]  /*3690*/  @!P3 FMUL R66, R66, R66 ;  /* 0x000000424242b220 */ /* 0x002fe20000400000 */
[----:B------:R-:W-:-:S05]  /*36a0*/  FSETP.GEU.AND P3, PT, R75, -126, PT ;  /* 0xc2fc00004b00780b */ /* 0x000fca0003f6e000 */
[----:B------:R-:W-:Y:S01]  /*36b0*/  @!P2 FMUL R30, R30, 0.5 ;  /* 0x3f0000001e1ea820 */ /* 0x000fe20000400000 */
[----:B------:R1:W5:Y:S01]  /*36c0*/  MUFU.EX2 R65, R3 ;  /* 0x0000000300417308 */ /* 0x0003620000000800 */
[----:B---3--:R-:W-:Y:S01]  /*36d0*/  FFMA R34, R74, UR6, -R0 ;  /* 0x000000064a227c23 */ /* 0x008fe20008000800 */
[----:B--2---:R-:W-:Y:S01]  /*36e0*/  @!P5 FMUL R59, R59, R59 ;  /* 0x0000003b3b3bd220 */ /* 0x004fe20000400000 */
[----:B------:R-:W-:-:S04]  /*36f0*/  FSETP.GEU.AND P5, PT, R42, -126, PT ;  /* 0xc2fc00002a00780b */ /* 0x000fc80003fae000 */
[----:B------:R-:W-:Y:S01]  /*3700*/  @!P3 FMUL R75, R75, 0.5 ;  /* 0x3f0000004b4bb820 */ /* 0x000fe20000400000 */
[----:B------:R-:W2:Y:S01]  /*3710*/  MUFU.EX2 R67, R67 ;  /* 0x0000004300437308 */ /* 0x000ea20000000800 */
[--C-:B-1----:R-:W-:Y:S01]  /*3720*/  FFMA R3, R82, UR6, -R0.reuse ;  /* 0x0000000652037c23 */ /* 0x102fe20008000800 */
[----:B----4-:R-:W-:Y:S01]  /*3730*/  @!P6 FMUL R88, R88, R88 ;  /* 0x000000585858e220 */ /* 0x010fe20000400000 */
[----:B------:R-:W-:Y:S01]  /*3740*/  FSETP.GEU.AND P6, PT, R34, -126, PT ;  /* 0xc2fc00002200780b */ /* 0x000fe20003fce000 */
[----:B------:R-:W-:Y:S01]  /*3750*/  FFMA R0, R87, UR6, -R0 ;  /* 0x0000000657007c23 */ /* 0x000fe20008000800 */
[----:B------:R-:W-:-:S03]  /*3760*/  USEL UR6, URZ, 0x1, UP0 ;  /* 0x000000013f067887 */ /* 0x000fc60008000000 */
[----:B------:R1:W3:Y:S01]  /*3770*/  MUFU.EX2 R63, R30 ;  /* 0x0000001e003f7308 */ /* 0x0002e20000000800 */
[----:B-----5:R-:W-:Y:S01]  /*3780*/  @!P4 FMUL R65, R65, R65 ;  /* 0x000000414141c220 */ /* 0x020fe20000400000 */
[----:B------:R-:W-:Y:S01]  /*3790*/  FSETP.GEU.AND P4, PT, R3, -126, PT ;  /* 0xc2fc00000300780b */ /* 0x000fe20003f8e000 */
[----:B------:R-:W-:Y:S01]  /*37a0*/  @!P5 FMUL R42, R42, 0.5 ;  /* 0x3f0000002a2ad820 */ /* 0x000fe20000400000 */
[----:B------:R-:W-:-:S04]  /*37b0*/  LOP3.LUT R19, R19, UR6, RZ, 0x3c, !PT ;  /* 0x0000000613137c12 */ /* 0x000fc8000f8e3cff */
[----:B------:R-:W-:Y:S01]  /*37c0*/  @!P6 FMUL R34, R34, 0.5 ;  /* 0x3f0000002222e820 */ /* 0x000fe20000400000 */
[----:B--2---:R-:W-:Y:S01]  /*37d0*/  @!P1 FMUL R67, R67, R67 ;  /* 0x0000004343439220 */ /* 0x004fe20000400000 */
[----:B------:R-:W-:Y:S01]  /*37e0*/  FSETP.GEU.AND P1, PT, R83, -126, PT ;  /* 0xc2fc00005300780b */ /* 0x000fe20003f2e000 */
[----:B------:R-:W2:Y:S01]  /*37f0*/  MUFU.EX2 R70, R42 ;  /* 0x0000002a00467308 */ /* 0x000ea20000000800 */
[----:B-1----:R-:W-:Y:S01]  /*3800*/  FADD R30, R32, R53 ;  /* 0x00000035201e7221 */ /* 0x002fe20000000000 */
[----:B------:R-:W-:Y:S01]  /*3810*/  FADD R54, R72, R67 ;  /* 0x0000004348367221 */ /* 0x000fe20000000000 */
[----:B------:R-:W-:Y:S01]  /*3820*/  F2FP.BF16.F32.PACK_AB R32, R21, R32 ;  /* 0x000000201520723e */ /* 0x000fe200000010ff */
[----:B------:R-:W-:Y:S01]  /*3830*/  @!P4 FMUL R3, R3, 0.5 ;  /* 0x3f0000000303c820 */ /* 0x000fe20000400000 */
[----:B---3--:R-:W-:Y:S01]  /*3840*/  @!P2 FMUL R63, R63, R63 ;  /* 0x0000003f3f3fa220 */ /* 0x008fe20000400000 */
[----:B------:R-:W-:Y:S02]  /*3850*/  FSETP.GEU.AND P2, PT, R26, -126, PT ;  /* 0xc2fc00001a00780b */ /* 0x000fe40003f4e000 */
[----:B------:R1:W3:Y:S04]  /*3860*/  MUFU.EX2 R82, R34 ;  /* 0x0000002200527308 */ /* 0x0002e80000000800 */
[----:B------:R-:W-:-:S04]  /*3870*/  @!P1 FMUL R83, R83, 0.5 ;  /* 0x3f00000053539820 */ /* 0x000fc80000400000 */
[----:B------:R-:W4:Y:S01]  /*3880*/  MUFU.EX2 R75, R75 ;  /* 0x0000004b004b7308 */ /* 0x000f220000000800 */
[----:B--2---:R-:W-:Y:S01]  /*3890*/  @!P5 FMUL R70, R70, R70 ;  /* 0x000000464646d220 */ /* 0x004fe20000400000 */
[----:B------:R-:W-:Y:S01]  /*38a0*/  FSETP.GEU.AND P5, PT, R71, -126, PT ;  /* 0xc2fc00004700780b */ /* 0x000fe20003fae000 */
[----:B-1----:R-:W-:Y:S01]  /*38b0*/  FADD R34, R21, R52 ;  /* 0x0000003415227221 */ /* 0x002fe20000000000 */
[----:B------:R-:W-:Y:S01]  /*38c0*/  @!P2 FMUL R26, R26, 0.5 ;  /* 0x3f0000001a1aa820 */ /* 0x000fe20000400000 */
[----:B------:R-:W-:Y:S01]  /*38d0*/  FADD R50, R39, R70 ;  /* 0x0000004627327221 */ /* 0x000fe20000000000 */
[----:B------:R-:W-:Y:S02]  /*38e0*/  F2FP.BF16.F32.PACK_AB R39, R62, R59 ;  /* 0x0000003b3e27723e */ /* 0x000fe400000010ff */
[----:B------:R1:W2:Y:S01]  /*38f0*/  MUFU.EX2 R90, R3 ;  /* 0x00000003005a7308 */ /* 0x0002a20000000800 */
[----:B---3--:R-:W-:Y:S01]  /*3900*/  @!P6 FMUL R82, R82, R82 ;  /* 0x000000525252e220 */ /* 0x008fe20000400000 */
[----:B------:R-:W-:-:S05]  /*3910*/  FSETP.GEU.AND P6, PT, R78, -126, PT ;  /* 0xc2fc00004e00780b */ /* 0x000fca0003fce000 */
[----:B------:R-:W-:Y:S01]  /*3920*/  @!P5 FMUL R71, R71, 0.5 ;  /* 0x3f0000004747d820 */ /* 0x000fe20000400000 */
[----:B------:R-:W3:Y:S01]  /*3930*/  MUFU.EX2 R83, R83 ;  /* 0x0000005300537308 */ /* 0x000ee20000000800 */
[----:B----4-:R-:W-:Y:S01]  /*3940*/  @!P3 FMUL R75, R75, R75 ;  /* 0x0000004b4b4bb220 */ /* 0x010fe20000400000 */
[----:B------:R-:W-:Y:S01]  /*3950*/  FSETP.GEU.AND P3, PT, R79, -126, PT ;  /* 0xc2fc00004f00780b */ /* 0x000fe20003f6e000 */
[----:B-1----:R-:W-:Y:S01]  /*3960*/  FADD R3, R24, R37 ;  /* 0x0000002518037221 */ /* 0x002fe20000000000 */
[----:B------:R-:W-:Y:S01]  /*3970*/  F2FP.BF16.F32.PACK_AB R24, R9, R24 ;  /* 0x000000180918723e */ /* 0x000fe200000010ff */
[----:B------:R-:W-:Y:S02]  /*3980*/  FADD R87, R80, R75 ;  /* 0x0000004b50577221 */ /* 0x000fe40000000000 */
[----:B------:R-:W-:Y:S01]  /*3990*/  @!P6 FMUL R78, R78, 0.5 ;  /* 0x3f0000004e4ee820 */ /* 0x000fe20000400000 */
[----:B------:R1:W4:Y:S01]  /*39a0*/  MUFU.EX2 R74, R26 ;  /* 0x0000001a004a7308 */ /* 0x0003220000000800 */
[----:B--2---:R-:W-:Y:S01]  /*39b0*/  @!P4 FMUL R90, R90, R90 ;  /* 0x0000005a5a5ac220 */ /* 0x004fe20000400000 */
[----:B------:R-:W-:Y:S01]  /*39c0*/  FSETP.GEU.AND P4, PT, R86, -126, PT ;  /* 0xc2fc00005600780b */ /* 0x000fe20003f8e000 */
[----:B------:R-:W-:Y:S01]  /*39d0*/  FADD R38, R3, R30 ;  /* 0x0000001e03267221 */ /* 0x000fe20000000000 */
[----:B------:R-:W-:Y:S01]  /*39e0*/  FADD R3, R9, R40 ;  /* 0x0000002809037221 */ /* 0x000fe20000000000 */
[----:B------:R-:W-:Y:S01]  /*39f0*/  FADD R30, R13, R44 ;  /* 0x0000002c0d1e7221 */ /* 0x000fe20000000000 */
[----:B------:R-:W-:Y:S01]  /*3a00*/  FADD R89, R55, R90 ;  /* 0x0000005a37597221 */ /* 0x000fe20000000000 */
[----:B------:R-:W-:Y:S01]  /*3a10*/  @!P3 FMUL R79, R79, 0.5 ;  /* 0x3f0000004f4fb820 */ /* 0x000fe20000400000 */
[----:B------:R-:W2:Y:S01]  /*3a20*/  MUFU.EX2 R71, R71 ;  /* 0x0000004700477308 */ /* 0x000ea20000000800 */
[----:B---3--:R-:W-:Y:S01]  /*3a30*/  @!P1 FMUL R83, R83, R83 ;  /* 0x0000005353539220 */ /* 0x008fe20000400000 */
[----:B------:R-:W-:Y:S01]  /*3a40*/  FSETP.GEU.AND P1, PT, R0, -126, PT ;  /* 0xc2fc00000000780b */ /* 0x000fe20003f2e000 */
[----:B-1----:R-:W-:Y:S01]  /*3a50*/  FADD R26, R28, R45 ;  /* 0x0000002d1c1a7221 */ /* 0x002fe20000000000 */
[----:B------:R-:W-:Y:S01]  /*3a60*/  FADD R42, R3, R34 ;  /* 0x00000022032a7221 */ /* 0x000fe20000000000 */
[----:B------:R-:W-:Y:S01]  /*3a70*/  FADD R81, R30, R73 ;  /* 0x000000491e517221 */ /* 0x000fe20000000000 */
[----:B------:R-:W-:Y:S01]  /*3a80*/  FADD R3, R11, R14 ;  /* 0x0000000e0b037221 */ /* 0x000fe20000000000 */
[----:B------:R-:W-:Y:S01]  /*3a90*/  FADD R77, R26, R69 ;  /* 0x000000451a4d7221 */ /* 0x000fe20000000000 */
[----:B------:R-:W-:Y:S01]  /*3aa0*/  FADD R26, R4, R41 ;  /* 0x00000029041a7221 */ /* 0x000fe20000000000 */
[----:B------:R-:W-:Y:S01]  /*3ab0*/  FADD R69, R10, R57 ;  /* 0x000000390a457221 */ /* 0x000fe20000000000 */
[----:B------:R-:W-:Y:S01]  /*3ac0*/  @!P4 FMUL R86, R86, 0.5 ;  /* 0x3f0000005656c820 */ /* 0x000fe20000400000 */
[----:B------:R-:W1:Y:S01]  /*3ad0*/  MUFU.EX2 R78, R78 ;  /* 0x0000004e004e7308 */ /* 0x000e620000000800 */
[----:B------:R-:W-:Y:S01]  /*3ae0*/  FADD R34, R25, R56 ;  /* 0x0000003819227221 */ /* 0x000fe20000000000 */
[----:B------:R-:W-:Y:S01]  /*3af0*/  FADD R46, R26, R69 ;  /* 0x000000451a2e7221 */ /* 0x000fe20000000000 */
[----:B------:R-:W-:Y:S01]  /*3b00*/  FADD R69, R12, R27 ;  /* 0x0000001b0c457221 */ /* 0x000fe20000000000 */
[----:B------:R-:W-:Y:S01]  /*3b10*/  FADD R26, R8, R49 ;  /* 0x00000031081a7221 */ /* 0x000fe20000000000 */
[----:B------:R-:W-:Y:S01]  /*3b20*/  @!P1 FMUL R0, R0, 0.5 ;  /* 0x3f00000000009820 */ /* 0x000fe20000400000 */
[----:B------:R-:W-:Y:S01]  /*3b30*/  FADD R30, R15, R48 ;  /* 0x000000300f1e7221 */ /* 0x000fe20000000000 */
[----:B------:R-:W-:Y:S01]  /*3b40*/  FADD R73, R33, R60 ;  /* 0x0000003c21497221 */ /* 0x000fe20000000000 */
[----:B------:R-:W-:Y:S01]  /*3b50*/  FADD R85, R26, R69 ;  /* 0x000000451a557221 */ /* 0x000fe20000000000 */
[----:B------:R-:W3:Y:S01]  /*3b60*/  MUFU.EX2 R79, R79 ;  /* 0x0000004f004f7308 */ /* 0x000ee20000000800 */
[----:B------:R-:W-:Y:S01]  /*3b70*/  FADD R3, R3, R34 ;  /* 0x0000002203037221 */ /* 0x000fe20000000000 */
[----:B------:R-:W-:Y:S01]  /*3b80*/  FADD R30, R30, R73 ;  /* 0x000000491e1e7221 */ /* 0x000fe20000000000 */
[----:B------:R-:W-:Y:S01]  /*3b90*/  FADD R26, R31, R88 ;  /* 0x000000581f1a7221 */ /* 0x000fe20000000000 */
[----:B------:R-:W-:Y:S01]  /*3ba0*/  FADD R73, R47, R82 ;  /* 0x000000522f497221 */ /* 0x000fe20000000000 */
[----:B------:R-:W-:Y:S01]  /*3bb0*/  FADD R34, R64, R63 ;  /* 0x0000003f40227221 */ /* 0x000fe20000000000 */
[----:B------:R-:W-:Y:S01]  /*3bc0*/  FADD R91, R58, R83 ;  /* 0x000000533a5b7221 */ /* 0x000fe20000000000 */
[----:B----4-:R-:W-:Y:S01]  /*3bd0*/  @!P2 FMUL R74, R74, R74 ;  /* 0x0000004a4a4aa220 */ /* 0x010fe20000400000 */
[----:B------:R-:W4:Y:S01]  /*3be0*/  MUFU.EX2 R86, R86 ;  /* 0x0000005600567308 */ /* 0x000f220000000800 */
[----:B--2---:R-:W-:Y:S01]  /*3bf0*/  @!P5 FMUL R71, R71, R71 ;  /* 0x000000474747d220 */ /* 0x004fe20000400000 */
[----:B-1----:R-:W-:Y:S01]  /*3c00*/  @!P6 FMUL R78, R78, R78 ;  /* 0x0000004e4e4ee220 */ /* 0x002fe20000400000 */
[----:B------:R-:W-:Y:S01]  /*3c10*/  FADD R92, R26, R73 ;  /* 0x000000491a5c7221 */ /* 0x000fe20000000000 */
[----:B------:R-:W-:Y:S01]  /*3c20*/  FADD R95, R50, R89 ;  /* 0x00000059325f7221 */ /* 0x000fe20000000000 */
[----:B------:R-:W-:Y:S01]  /*3c30*/  FADD R93, R34, R87 ;  /* 0x00000057225d7221 */ /* 0x000fe20000000000 */
[----:B------:R-:W-:Y:S01]  /*3c40*/  FADD R54, R54, R91 ;  /* 0x0000005b36367221 */ /* 0x000fe20000000000 */
[----:B------:R-:W-:Y:S01]  /*3c50*/  FADD R73, R51, R78 ;  /* 0x0000004e33497221 */ /* 0x000fe20000000000 */
[----:B------:R1:W2:Y:S01]  /*3c60*/  MUFU.EX2 R69, R0 ;  /* 0x0000000000457308 */ /* 0x0002a20000000800 */
[----:B---3--:R-:W-:Y:S01]  /*3c70*/  @!P3 FMUL R79, R79, R79 ;  /* 0x0000004f4f4fb220 */ /* 0x008fe20000400000 */
[----:B------:R-:W-:Y:S01]  /*3c80*/  FADD R34, R43, R74 ;  /* 0x0000004a2b227221 */ /* 0x000fe20000000000 */
[----:B------:R-:W-:Y:S01]  /*3c90*/  FADD R26, R68, R65 ;  /* 0x00000041441a7221 */ /* 0x000fe20000000000 */
[----:B------:R-:W-:Y:S01]  /*3ca0*/  FADD R50, R76, R71 ;  /* 0x000000474c327221 */ /* 0x000fe20000000000 */
[----:B------:R-:W-:Y:S01]  /*3cb0*/  FADD R87, R84, R79 ;  /* 0x0000004f54577221 */ /* 0x000fe20000000000 */
[----:B------:R-:W-:Y:S01]  /*3cc0*/  FADD R92, R92, R95 ;  /* 0x0000005f5c5c7221 */ /* 0x000fe20000000000 */
[----:B------:R-:W-:Y:S01]  /*3cd0*/  FADD R54, R93, R54 ;  /* 0x000000365d367221 */ /* 0x000fe20000000000 */
[----:B------:R-:W-:Y:S01]  /*3ce0*/  FADD R38, R38, R77 ;  /* 0x0000004d26267221 */ /* 0x000fe20000000000 */
[----:B----4-:R-:W-:Y:S01]  /*3cf0*/  @!P4 FMUL R86, R86, R86 ;  /* 0x000000565656c220 */ /* 0x010fe20000400000 */
[----:B-1----:R-:W-:Y:S01]  /*3d00*/  FADD R0, R35, R66 ;  /* 0x0000004223007221 */ /* 0x002fe20000000000 */
[----:B------:R-:W-:Y:S01]  /*3d10*/  FADD R26, R26, R87 ;  /* 0x000000571a1a7221 */ /* 0x000fe20000000000 */
[----:B------:R-:W-:Y:S01]  /*3d20*/  FADD R42, R42, R81 ;  /* 0x000000512a2a7221 */ /* 0x000fe20000000000 */
[----:B------:R-:W-:Y:S01]  /*3d30*/  FADD R89, R59, R86 ;  /* 0x000000563b597221 */ /* 0x000fe20000000000 */
[----:B------:R-:W-:Y:S01]  /*3d40*/  FADD R0, R0, R73 ;  /* 0x0000004900007221 */ /* 0x000fe20000000000 */
[----:B------:R-:W-:Y:S01]  /*3d50*/  FADD R85, R46, R85 ;  /* 0x000000552e557221 */ /* 0x000fe20000000000 */
[----:B------:R-:W-:Y:S01]  /*3d60*/  FADD R3, R3, R30 ;  /* 0x0000001e03037221 */ /* 0x000fe20000000000 */
[----:B--2---:R-:W-:Y:S01]  /*3d70*/  @!P1 FMUL R69, R69, R69 ;  /* 0x0000004545459220 */ /* 0x004fe20000400000 */
[----:B------:R-:W-:Y:S01]  /*3d80*/  FADD R89, R34, R89 ;  /* 0x0000005922597221 */ /* 0x000fe20000000000 */
[----:B------:R-:W-:Y:S01]  /*3d90*/  FADD R38, R38, R85 ;  /* 0x0000005526267221 */ /* 0x000fe20000000000 */
[----:B------:R-:W-:Y:S01]  /*3da0*/  FADD R3, R42, R3 ;  /* 0x000000032a037221 */ /* 0x000fe20000000000 */
[----:B------:R-:W-:Y:S01]  /*3db0*/  FADD R91, R62, R69 ;  /* 0x000000453e5b7221 */ /* 0x000fe20000000000 */
[----:B------:R-:W-:Y:S01]  /*3dc0*/  FADD R89, R0, R89 ;  /* 0x0000005900597221 */ /* 0x000fe20000000000 */
[----:B------:R-:W-:-:S02]  /*3dd0*/  IMAD.U32 R0, RZ, RZ, UR49 ;  /* 0x00000031ff007e24 */ /* 0x000fc4000f8e00ff */
[----:B------:R-:W-:Y:S01]  /*3de0*/  FADD R3, R38, R3 ;  /* 0x0000000326037221 */ /* 0x000fe20000000000 */
[----:B------:R-:W-:Y:S01]  /*3df0*/  FADD R91, R50, R91 ;  /* 0x0000005b325b7221 */ /* 0x000fe20000000000 */
[----:B------:R-:W-:Y:S01]  /*3e00*/  FADD R89, R92, R89 ;  /* 0x000000595c597221 */ /* 0x000fe20000000000 */
[----:B------:R1:W-:Y:S01]  /*3e10*/  SYNCS.ARRIVE.TRANS64.A1T0 RZ, [R0+UR50], RZ ;  /* 0x000000ff00ff79a7 */ /* 0x0003e20008100032 */
[----:B------:R-:W-:Y:S01]  /*3e20*/  F2FP.BF16.F32.PACK_AB R34, R25, R10 ;  /* 0x0000000a1922723e */ /* 0x000fe200000010ff */
[----:B------:R-:W-:Y:S01]  /*3e30*/  FADD R91, R26, R91 ;  /* 0x0000005b1a5b7221 */ /* 0x000fe20000000000 */
[----:B------:R-:W-:Y:S01]  /*3e40*/  USEL UR50, UR38, URZ, UP0 ;  /* 0x0000003f26327287 */ /* 0x000fe20008000000 */
[----:B------:R-:W-:Y:S02]  /*3e50*/  F2FP.BF16.F32.PACK_AB R38, R33, R12 ;  /* 0x0000000c2126723e */ /* 0x000fe400000010ff */
[----:B------:R-:W-:Y:S01]  /*3e60*/  FADD R54, R54, R91 ;  /* 0x0000005b36367221 */ /* 0x000fe20000000000 */
[----:B------:R-:W-:-:S02]  /*3e70*/  F2FP.BF16.F32.PACK_AB R46, R48, R49 ;  /* 0x00000031302e723e */ /* 0x000fc400000010ff */
[----:B------:R-:W-:Y:S01]  /*3e80*/  F2FP.BF16.F32.PACK_AB R25, R64, R31 ;  /* 0x0000001f4019723e */ /* 0x000fe200000010ff */
[----:B-1----:R-:W-:Y:S01]  /*3e90*/  FADD R0, R89, R54 ;  /* 0x0000003659007221 */ /* 0x002fe20000000000 */
[----:B------:R-:W-:Y:S02]  /*3ea0*/  F2FP.BF16.F32.PACK_AB R54, R60, R27 ;  /* 0x0000001b3c36723e */ /* 0x000fe400000010ff */
[----:B------:R-:W-:Y:S02]  /*3eb0*/  F2FP.BF16.F32.PACK_AB R27, R68, R35 ;  /* 0x00000023441b723e */ /* 0x000fe400000010ff */
[----:B------:R-:W-:Y:S02]  /*3ec0*/  F2FP.BF16.F32.PACK_AB R40, R40, R37 ;  /* 0x000000252828723e */ /* 0x000fe400000010ff */
[----:B------:R-:W-:Y:S02]  /*3ed0*/  F2FP.BF16.F32.PACK_AB R42, R14, R41 ;  /* 0x000000290e2a723e */ /* 0x000fe400000010ff */
[----:B------:R-:W-:-:S02]  /*3ee0*/  F2FP.BF16.F32.PACK_AB R44, R44, R45 ;  /* 0x0000002d2c2c723e */ /* 0x000fc400000010ff */
[----:B------:R-:W-:Y:S02]  /*3ef0*/  F2FP.BF16.F32.PACK_AB R48, R52, R53 ;  /* 0x000000353430723e */ /* 0x000fe400000010ff */
        /* <DEDUP_REMOVED lines=15> */
[----:B------:R-:W-:Y:S01]  /*3ff0*/  F2FP.BF16.F32.PACK_AB R53, R83, R90 ;  /* 0x0000005a5335723e */ /* 0x000fe200000010ff */
[----:B------:R-:W-:Y:S06]  /*4000*/  @!P0 BRA `(.L_x_21) ;  /* 0x0000000000048947 */ /* 0x000fec0003800000 */
[----:B------:R-:W-:Y:S01]  /*4010*/  BPT.TRAP 0x1 ;  /* 0x000000040000795c */ /* 0x000fe20000300000 */
.L_x_21:
[----:B------:R-:W-:Y:S01]  /*4020*/  ULEA UR6, UR50, UR41, 0x3 ;  /* 0x0000002932067291 */ /* 0x000fe2000f8e183f */
[----:B------:R-:W-:Y:S01]  /*4030*/  SHF.L.U32 R4, R19, 0x1f, RZ ;  /* 0x0000001f13047819 */ /* 0x000fe200000006ff */
[----:B------:R-:W-:-:S07]  /*4040*/  ULOP3.LUT UR49, UR56, 0x4000000, URZ, 0xfc, !UPT ;  /* 0x0400000038317892 */ /* 0x000fce000f8efc3f */
[----:B------:R-:W1:Y:S02]  /*4050*/  SYNCS.PHASECHK.TRANS64.TRYWAIT P1, [UR6+0x34400], R4 ;  /* 0x03440004ff0075a7 */ /* 0x000e640008020146 */
[----:B-1----:R-:W-:Y:S05]  /*4060*/  @!P1 BRA `(.L_x_22) ;  /* 0x000000a0001c9947 */ /* 0x002fea0003800000 */
.L_x_129:
[----:B------:R-:W-:Y:S01]  /*4070*/  ULEA UR10, UR50, UR49, 0xb ;  /* 0x00000031320a7291 */ /* 0x000fe2000f8e583f */
[----:B------:R-:W-:Y:S01]  /*4080*/  WARPGROUP.ARRIVE ;  /* 0x00000000000079c5 */ /* 0x000fe20000000000 */
[----:B------:R-:W-:Y:S01]  /*4090*/  UMOV UR7, 0x40000040 ;  /* 0x4000004000077882 */ /* 0x000fe20000000000 */
[----:B------:R-:W-:-:S04]  /*40a0*/  F2FP.BF16.F32.PACK_AB R55, R69, R86 ;  /* 0x000000564537723e */ /* 0x000fc800000010ff */
[----:B------:R-:W-:Y:S02]  /*40b0*/  UMOV UR6, UR10 ;  /* 0x0000000a00067c82 */ /* 0x000fe40008000000 */
[----:B------:R-:W-:Y:S01]  /*40c0*/  HGMMA.64x128x16.F32.BF16 R88, R24, gdesc[UR4].tnspB, RZ, !UPT, gsb0 ;  /* 0x41e0000418587df0 */ /* 0x000fe2000c0018ff */
[----:B------:R-:W-:Y:S01]  /*40d0*/  UIADD3 UR6, UR10, 0x80, URZ ;  /* 0x000000800a067890 */ /* 0x000fe2000fffe03f */
[----:B------:R-:W-:Y:S01]  /*40e0*/  UMOV UR7, 0x40000040 ;  /* 0x4000004000077882 */ /* 0x000fe20000000000 */
[----:B------:R-:W-:Y:S02]  /*40f0*/  WARPGROUP.DEPBAR.LE gsb0, 0x0 ;  /* 0x00008000000079c5 */ /* 0x000fe40000010000 */
[----:B------:R-:W-:-:S07]  /*4100*/  WARPGROUP.ARRIVE ;  /* 0x00000000000079c5 */ /* 0x000fce0000000000 */
[----:B------:R-:W-:Y:S01]  /*4110*/  HGMMA.64x128x16.F32.BF16 R88, R28, gdesc[UR4].tnspB, R88, gsb0 ;  /* 0x41e000041c587df0 */ /* 0x000fe20008001858 */
        /* <DEDUP_REMOVED lines=29> */
[----:B------:R-:W-:Y:S03]  /*42f0*/  HGMMA.64x128x16.F32.BF16 R88, R52, gdesc[UR4].tnspB, R88, gsb0 ;  /* 0x41e0000434587df0 */ /* 0x000fe60008001858 */
[----:B------:R-:W-:Y:S02]  /*4300*/  WARPGROUP.DEPBAR.LE gsb0, 0x0 ;  /* 0x00008000000079c5 */ /* 0x000fe40000010000 */
[----:B------:R-:W-:Y:S05]  /*4310*/  @!P0 BRA `(.L_x_23) ;  /* 0x0000000000048947 */ /* 0x000fea0003800000 */
[----:B------:R-:W-:Y:S01]  /*4320*/  BPT.TRAP 0x1 ;  /* 0x000000040000795c */ /* 0x000fe20000300000 */
.L_x_23:
[----:B------:R-:W-:Y:S02]  /*4330*/  UISETP.GT.U32.AND UP0, UPT, UR45, 0x1, UPT ;  /* 0x000000012d00788c */ /* 0x000fe4000bf04070 */
[----:B------:R-:W-:-:S04]  /*4340*/  UIADD3 UR51, UR51, 0x34428, URZ ;  /* 0x0003442833337890 */ /* 0x000fc8000fffe03f */
[----:B------:R-:W-:Y:S01]  /*4350*/  PLOP3.LUT P1, PT, PT, PT, UP0, 0x80, 0x0 ;  /* 0x000000000000781c */ /* 0x000fe20003f2f008 */
[----:B------:R-:W-:-:S09]  /*4360*/  UPRMT UR51, URZ, 0x654, UR51 ;  /* 0x000006543f337896 */ /* 0x000fd20008000033 */
[----:B------:R-:W-:Y:S03]  /*4370*/  SYNCS.ARRIVE.TRANS64.RED.A1T0 RZ, [UR51], RZ ;  /* 0x000000ffffff79a7 */ /* 0x000fe60008100433 */
[----:B------:R-:W-:Y:S05]  /*4380*/  @P1 BRA `(.L_x_24) ;  /* 0x0000000000041947 */ /* 0x000fea0003800000 */
[----:B------:R-:W-:Y:S01]  /*4390*/  BPT.TRAP 0x1 ;  /* 0x000000040000795c */ /* 0x000fe20000300000 */
.L_x_24:
[----:B------:R-:W-:Y:S01]  /*43a0*/  UIADD3 UR38, UR50, 0x1, URZ ;  /* 0x0000000132267890 */ /* 0x000fe2000fffe03f */
[C---:B------:R-:W-:Y:S01]  /*43b0*/  ISETP.GE.AND P2, PT, R7.reuse, 0x3, PT ;  /* 0x000000030700780c */ /* 0x040fe20003f46270 */
[----:B------:R-:W-:Y:S01]  /*43c0*/  VIADD R7, R7, 0xffffffff ;  /* 0xffffffff07077836 */ /* 0x000fe20000000000 */
[----:B-1----:R-:W-:Y:S01]  /*43d0*/  IADD3 R4, R152, 0x80, RZ ;  /* 0x0000008098047810 */ /* 0x002fe20007ffe0ff */
[----:B------:R-:W-:-:S04]  /*43e0*/  UISETP.NE.AND UP0, UPT, UR38, 0x5, UPT ;  /* 0x000000052600788c */ /* 0x000fc8000bf05270 */
[----:B------:R-:W-:Y:S02]  /*43f0*/  USEL UR6, URZ, 0x1, UP0 ;  /* 0x000000013f067887 */ /* 0x000fe40008000000 */
[----:B------:R-:W-:-:S04]  /*4400*/  USEL UR38, UR38, URZ, UP0 ;  /* 0x0000003f26267287 */ /* 0x000fc80008000000 */
[----:B------:R-:W-:Y:S01]  /*4410*/  LOP3.LUT R19, R19, UR6, RZ, 0x3c, !PT ;  /* 0x0000000613137c12 */ /* 0x000fe2000f8e3cff */
[----:B------:R-:W-:Y:S07]  /*4420*/  @!P2 BRA `(.L_x_25) ;  /* 0x0000002c0010a947 */ /* 0x000fee0003800000 */
[----:B------:R-:W-:Y:S01]  /*4430*/  MOV R9, R5 ;  /* 0x0000000500097202 */ /* 0x000fe20000000f00 */
[----:B------:R-:W-:Y:S01]  /*4440*/  IMAD.MOV.U32 R11, RZ, RZ, R6 ;  /* 0x000000ffff0b7224 */ /* 0x000fe200078e0006 */
[----:B------:R-:W-:-:S06]  /*4450*/  ULDC UR51, c[0x0][0x604] ;  /* 0x0001810000337ab9 */ /* 0x000fcc0000000800 */
.L_x_36:
[----:B------:R-:W-:Y:S05]  /*4460*/  @!P0 BRA `(.L_x_26) ;  /* 0x0000000000048947 */ /* 0x000fea0003800000 */
[----:B------:R-:W-:Y:S01]  /*4470*/  BPT.TRAP 0x1 ;  /* 0x000000040000795c */ /* 0x000fe20000300000 */
.L_x_26:
[----:B------:R-:W-:Y:S01]  /*4480*/  ULEA UR6, UR38, UR41, 0x3 ;  /* 0x0000002926067291 */ /* 0x000fe2000f8e183f */
[----:B------:R-:W-:-:S08]  /*4490*/  SHF.L.U32 R5, R19, 0x1f, RZ ;  /* 0x0000001f13057819 */ /* 0x000fd000000006ff */
[----:B------:R-:W1:Y:S02]  /*44a0*/  SYNCS.PHASECHK.TRANS64.TRYWAIT P2, [UR6+0x34400], R5 ;  /* 0x03440005ff0075a7 */ /* 0x000e640008040146 */
[----:B-1----:R-:W-:Y:S05]  /*44b0*/  @!P2 BRA `(.L_x_27) ;  /* 0x0000009c0020a947 */ /* 0x002fea0003800000 */
.L_x_130:
[----:B------:R-:W-:Y:S01]  /*44c0*/  ULEA UR34, UR38, UR47, 0xb ;  /* 0x0000002f26227291 */ /* 0x000fe2000f8e583f */
[----:B------:R-:W-:Y:S01]  /*44d0*/  WARPGROUP.ARRIVE ;  /* 0x00000000000079c5 */ /* 0x000fe20000000000 */
[----:B------:R-:W-:Y:S01]  /*44e0*/  UMOV UR35, 0x40000040 ;  /* 0x4000004000237882 */ /* 0x000fe20000000000 */
[----:B------:R-:W-:Y:S01]  /*44f0*/  UMOV UR7, 0x40000040 ;  /* 0x4000004000077882 */ /* 0x000fe20000000000 */
[----:B------:R-:W-:Y:S02]  /*4500*/  UIADD3 UR6, UR34, 0x2, URZ ;  /* 0x0000000222067890 */ /* 0x000fe4000fffe03f */
[----:B------:R-:W-:Y:S01]  /*4510*/  UIADD3 UR10, UR34, 0x4, URZ ;  /* 0x00000004220a7890 */ /* 0x000fe2000fffe03f */
[----:B------:R-:W-:Y:S02]  /*4520*/  UMOV UR11, 0x40000040 ;  /* 0x40000040000b7882 */ /* 0x000fe40000000000 */
[----:B------:R-:W-:Y:S01]  /*4530*/  HGMMA.64x128x16.F32.BF16 R24, gdesc[UR32], RZ, !UPT, gsb0 ;  /* 0x01e00000201879f0 */ /* 0x000fe2000c0018ff */
[----:B------:R-:W-:Y:S01]  /*4540*/  UIADD3 UR14, UR34, 0x6, URZ ;  /* 0x00000006220e7890 */ /* 0x000fe2000fffe03f */
[----:B------:R-:W-:Y:S01]  /*4550*/  UMOV UR15, 0x40000040 ;  /* 0x40000040000f7882 */ /* 0x000fe20000000000 */
        /* <DEDUP_REMOVED lines=8> */
[----:B------:R-:W-:-:S02]  /*45e0*/  WARPGROUP.DEPBAR.LE gsb0, 0x0 ;  /* 0x00008000000079c5 */ /* 0x000fc40000010000 */
[----:B------:R-:W-:-:S06]  /*45f0*/  WARPGROUP.ARRIVE ;  /* 0x00000000000079c5 */ /* 0x000fcc0000000000 */
[----:B------:R-:W-:Y:S03]  /*4600*/  HGMMA.64x128x16.F32.BF16 R24, gdesc[UR4], R24, gsb0 ;  /* 0x01e00000041879f0 */ /* 0x000fe60008001818 */
[----:B------:R-:W-:Y:S02]  /*4610*/  WARPGROUP.DEPBAR.LE gsb0, 0x0 ;  /* 0x00008000000079c5 */ /* 0x000fe40000010000 */
[----:B------:R-:W-:-:S07]  /*4620*/  WARPGROUP.ARRIVE ;  /* 0x00000000000079c5 */ /* 0x000fce0000000000 */
[----:B------:R-:W-:Y:S01]  /*4630*/  HGMMA.64x128x16.F32.BF16 R24, gdesc[UR8], R24, gsb0 ;  /* 0x01e00000081879f0 */ /* 0x000fe20008001818 */
[----:B------:R-:W-:-:S04]  /*4640*/  UIADD3 UR10, UR38, 0x1, URZ ;  /* 0x00000001260a7890 */ /* 0x000fc8000fffe03f */
[----:B------:R-:W-:-:S04]  /*4650*/  UISETP.NE.AND UP0, UPT, UR10, 0x5, UPT ;  /* 0x000000050a00788c */ /* 0x000fc8000bf05270 */
[----:B------:R-:W-:Y:S02]  /*4660*/  USEL UR6, URZ, 0x1, UP0 ;  /* 0x000000013f067887 */ /* 0x000fe40008000000 */
[----:B------:R-:W-:-:S04]  /*4670*/  USEL UR10, UR10, URZ, UP0 ;  /* 0x0000003f0a0a7287 */ /* 0x000fc80008000000 */
[----:B------:R-:W-:Y:S01]  /*4680*/  LOP3.LUT R19, R19, UR6, RZ, 0x3c, !PT ;  /* 0x0000000613137c12 */ /* 0x000fe2000f8e3cff */
[----:B------:R-:W-:Y:S02]  /*4690*/  WARPGROUP.DEPBAR.LE gsb0, 0x0 ;  /* 0x00008000000079c5 */ /* 0x000fe40000010000 */
[----:B------:R-:W-:-:S06]  /*46a0*/  WARPGROUP.ARRIVE ;  /* 0x00000000000079c5 */ /* 0x000fcc0000000000 */
        /* <DEDUP_REMOVED lines=14> */
[----:B------:R-:W-:Y:S05]  /*4790*/  @!P0 BRA `(.L_x_28) ;  /* 0x0000000000048947 */ /* 0x000fea0003800000 */
[----:B------:R-:W-:Y:S01]  /*47a0*/  BPT.TRAP 0x1 ;  /* 0x000000040000795c */ /* 0x000fe20000300000 */
.L_x_28:
[----:B-1----:R-:W-:Y:S01]  /*47b0*/  FMNMX R6, R24, R9, !PT ;  /* 0x0000000918067209 */ /* 0x002fe20007800000 */
[----:B------:R-:W-:Y:S01]  /*47c0*/  ULEA UR6, UR10, UR41, 0x3 ;  /* 0x000000290a067291 */ /* 0x000fe2000f8e183f */
[----:B------:R-:W-:Y:S02]  /*47d0*/  FMNMX R10, R26, R11, !PT ;  /* 0x0000000b1a0a7209 */ /* 0x000fe40007800000 */
[----:B------:R-:W-:Y:S02]  /*47e0*/  FMNMX R5, R25, R6, !PT ;  /* 0x0000000619057209 */ /* 0x000fe40007800000 */
[----:B------:R-:W-:Y:S02]  /*47f0*/  FMNMX R13, R27, R10, !PT ;  /* 0x0000000a1b0d7209 */ /* 0x000fe40007800000 */
[----:B------:R-:W-:Y:S02]  /*4800*/  FMNMX R6, R28, R5, !PT ;  /* 0x000000051c067209 */ /* 0x000fe40007800000 */
[----:B------:R-:W-:-:S02]  /*4810*/  FMNMX R10, R30, R13, !PT ;  /* 0x0000000d1e0a7209 */ /* 0x000fc40007800000 */
[----:B------:R-:W-:Y:S02]  /*4820*/  FMNMX R5, R29, R6, !PT ;  /* 0x000000061d057209 */ /* 0x000fe40007800000 */
[----:B------:R-:W-:Y:S02]  /*4830*/  FMNMX R15, R31, R10, !PT ;  /* 0x0000000a1f0f7209 */ /* 0x000fe40007800000 */
[----:B------:R-:W-:-:S04]  /*4840*/  FMNMX R6, R32, R5, !PT ;  /* 0x0000000520067209 */ /* 0x000fc80007800000 */
        /* <DEDUP_REMOVED lines=26> */
[----:B------:R-:W-:-:S05]  /*49f0*/  FMNMX R6, R85, R6, !PT ;  /* 0x0000000655067209 */ /* 0x000fca0007800000 */
[----:B------:R-:W1:Y:S02]  /*4a00*/  SHFL.BFLY PT, R5, R6, 0x1, 0x1f ;  /* 0x0c201f0006057f89 */ /* 0x000e6400000e0000 */
[----:B-1----:R-:W-:Y:S02]  /*4a10*/  FMNMX R8, R6, R5, !PT ;  /* 0x0000000506087209 */ /* 0x002fe40007800000 */
[----:B------:R-:W-:-:S03]  /*4a20*/  FMNMX R6, R34, R15, !PT ;  /* 0x0000000f22067209 */ /* 0x000fc60007800000 */
[----:B------:R-:W1:Y:S01]  /*4a30*/  SHFL.BFLY PT, R5, R8, 0x2, 0x1f ;  /* 0x0c401f0008057f89 */ /* 0x000e6200000e0000 */
[----:B------:R-:W-:-:S04]  /*4a40*/  FMNMX R21, R35, R6, !PT ;  /* 0x0000000623157209 */ /* 0x000fc80007800000 */
[----:B------:R-:W-:-:S04]  /*4a50*/  FMNMX R6, R38, R21, !PT ;  /* 0x0000001526067209 */ /* 0x000fc80007800000 */
[----:B------:R-:W-:-:S04]  /*4a60*/  FMNMX R21, R39, R6, !PT ;  /* 0x0000000627157209 */ /* 0x000fc80007800000 */
[----:B------:R-:W-:Y:S02]  /*4a70*/  FMNMX R6, R42, R21, !PT ;  /* 0x000000152a067209 */ /* 0x000fe40007800000 */
[----:B-1----:R-:W-:-:S04]  /*4a80*/  FMNMX R5, R8, R5, !PT ;  /* 0x0000000508057209 */ /* 0x002fc80007800000 */
[----:B------:R-:W-:-:S04]  /*4a90*/  FSETP.NEU.AND P2, PT, R5, -INF , PT ;  /* 0xff8000000500780b */ /* 0x000fc80003f4d000 */
[----:B------:R-:W-:-:S05]  /*4aa0*/  FSEL R154, R5, RZ, P2 ;  /* 0x000000ff059a7208 */ /* 0x000fca0001000000 */
[C---:B------:R-:W-:Y:S01]  /*4ab0*/  FMUL R153, R154.reuse, UR51 ;  /* 0x000000339a997c20 */ /* 0x040fe20008400000 */
[----:B------:R-:W-:-:S03]  /*4ac0*/  FADD R154, -R154, R9 ;  /* 0x000000099a9a7221 */ /* 0x000fc60000000100 */
[--C-:B------:R-:W-:Y:S01]  /*4ad0*/  FFMA R24, R24, UR51, -R153.reuse ;  /* 0x0000003318187c23 */ /* 0x100fe20008000899 */
[--C-:B------:R-:W-:Y:S01]  /*4ae0*/  FFMA R13, R25, UR51, -R153.reuse ;  /* 0x00000033190d7c23 */ /* 0x100fe20008000899 */
[--C-:B------:R-:W-:Y:S01]  /*4af0*/  FFMA R8, R28, UR51, -R153.reuse ;  /* 0x000000331c087c23 */ /* 0x100fe20008000899 */
[--C-:B------:R-:W-:Y:S01]  /*4b00*/  FFMA R21, R33, UR51, -R153.reuse ;  /* 0x0000003321157c23 */ /* 0x100fe20008000899 */
[--C-:B------:R-:W-:Y:S01]  /*4b10*/  FFMA R15, R29, UR51, -R153.reuse ;  /* 0x000000331d0f7c23 */ /* 0x100fe20008000899 */
[----:B------:R-:W-:Y:S01]  /*4b20*/  FSETP.GEU.AND P6, PT, R24, -126, PT ;  /* 0xc2fc00001800780b */ /* 0x000fe20003fce000 */
        /* <DEDUP_REMOVED lines=9> */
[--C-:B------:R-:W-:Y:S01]  /*4bc0*/  FFMA R37, R41, UR51, -R153.reuse ;  /* 0x0000003329257c23 */ /* 0x100fe20008000899 */
[--C-:B------:R-:W-:Y:S01]  /*4bd0*/  FFMA R41, R45, UR51, -R153.reuse ;  /* 0x000000332d297c23 */ /* 0x100fe20008000899 */
[----:B------:R-:W-:Y:S01]  /*4be0*/  FMNMX R25, R43, R6, !PT ;  /* 0x000000062b197209 */ /* 0x000fe20007800000 */
[----:B------:R-:W-:Y:S01]  /*4bf0*/  @!P6 FMUL R24, R24, 0.5 ;  /* 0x3f0000001818e820 */ /* 0x000fe20000400000 */
[--C-:B------:R-:W-:Y:S01]  /*4c00*/  FFMA R45, R49, UR51, -R153.reuse ;  /* 0x00000033312d7c23 */ /* 0x100fe20008000899 */
[----:B------:R-:W-:Y:S01]  /*4c10*/  @!P3 FMUL R13, R13, 0.5 ;  /* 0x3f0000000d0db820 */ /* 0x000fe20000400000 */
[----:B------:R-:W-:Y:S01]  /*4c20*/  FMNMX R6, R46, R25, !PT ;  /* 0x000000192e067209 */ /* 0x000fe20007800000 */
[----:B------:R-:W-:Y:S01]  /*4c30*/  @!P4 FMUL R8, R8, 0.5 ;  /* 0x3f0000000808c820 */ /* 0x000fe20000400000 */
[--C-:B------:R-:W-:Y:S01]  /*4c40*/  FFMA R36, R48, UR51, -R153.reuse ;  /* 0x0000003330247c23 */ /* 0x100fe20008000899 */
[----:B------:R-:W1:Y:S01]  /*4c50*/  MUFU.EX2 R24, R24 ;  /* 0x0000001800187308 */ /* 0x000e620000000800 */
[----:B------:R-:W-:Y:S01]  /*4c60*/  @!P5 FMUL R15, R15, 0.5 ;  /* 0x3f0000000f0fd820 */ /* 0x000fe20000400000 */
[----:B------:R-:W-:Y:S01]  /*4c70*/  @!P2 FMUL R28, R28, 0.5 ;  /* 0x3f0000001c1ca820 */ /* 0x000fe20000400000 */
[----:B------:R-:W-:Y:S01]  /*4c80*/  FMNMX R25, R47, R6, !PT ;  /* 0x000000062f197209 */ /* 0x000fe20007800000 */
[--C-:B------:R-:W-:Y:S01]  /*4c90*/  FFMA R49, R53, UR51, -R153.reuse ;  /* 0x0000003335317c23 */ /* 0x100fe20008000899 */
[--C-:B------:R-:W-:Y:S01]  /*4ca0*/  FFMA R14, R52, UR51, -R153.reuse ;  /* 0x00000033340e7c23 */ /* 0x100fe20008000899 */
[--C-:B------:R-:W-:Y:S01]  /*4cb0*/  FFMA R53, R56, UR51, -R153.reuse ;  /* 0x0000003338357c23 */ /* 0x100fe20008000899 */
[----:B------:R-:W-:Y:S01]  /*4cc0*/  FMNMX R6, R50, R25, !PT ;  /* 0x0000001932067209 */ /* 0x000fe20007800000 */
[----:B------:R-:W2:Y:S01]  /*4cd0*/  MUFU.EX2 R13, R13 ;  /* 0x0000000d000d7308 */ /* 0x000ea20000000800 */
[--C-:B------:R-:W-:Y:S01]  /*4ce0*/  FFMA R20, R61, UR51, -R153.reuse ;  /* 0x000000333d147c23 */ /* 0x100fe20008000899 */
[--C-:B------:R-:W-:Y:S01]  /*4cf0*/  FFMA R40, R57, UR51, -R153.reuse ;  /* 0x0000003339287c23 */ /* 0x100fe20008000899 */
[----:B------:R-:W-:Y:S01]  /*4d00*/  FMNMX R25, R51, R6, !PT ;  /* 0x0000000633197209 */ /* 0x000fe20007800000 */
[--C-:B------:R-:W-:Y:S01]  /*4d10*/  FFMA R61, R64, UR51, -R153.reuse ;  /* 0x00000033403d7c23 */ /* 0x100fe20008000899 */
[--C-:B------:R-:W-:Y:S01]  /*4d20*/  FFMA R57, R60, UR51, -R153.reuse ;  /* 0x000000333c397c23 */ /* 0x100fe20008000899 */
[--C-:B------:R-:W-:Y:S01]  /*4d30*/  FFMA R44, R65, UR51, -R153.reuse ;  /* 0x00000033412c7c23 */ /* 0x100fe20008000899 */
[----:B------:R-:W-:Y:S01]  /*4d40*/  FMNMX R6, R54, R25, !PT ;  /* 0x0000001936067209 */ /* 0x000fe20007800000 */
[----:B------:R-:W3:Y:S01]  /*4d50*/  MUFU.EX2 R8, R8 ;  /* 0x0000000800087308 */ /* 0x000ee20000000800 */
[----:B-1----:R-:W-:Y:S01]  /*4d60*/  @!P6 FMUL R24, R24, R24 ;  /* 0x000000181818e220 */ /* 0x002fe20000400000 */
[----:B------:R-:W-:Y:S01]  /*4d70*/  FSETP.GEU.AND P6, PT, R21, -126, PT ;  /* 0xc2fc00001500780b */ /* 0x000fe20003fce000 */
[--C-:B------:R-:W-:Y:S01]  /*4d80*/  FFMA R65, R68, UR51, -R153.reuse ;  /* 0x0000003344417c23 */ /* 0x100fe20008000899 */
[----:B------:R-:W-:Y:S01]  /*4d90*/  FMNMX R25, R55, R6, !PT ;  /* 0x0000000637197209 */ /* 0x000fe20007800000 */
[--C-:B------:R-:W-:Y:S01]  /*4da0*/  FFMA R52, R73, UR51, -R153.reuse ;  /* 0x0000003349347c23 */ /* 0x100fe20008000899 */
[--C-:B------:R-:W-:Y:S01]  /*4db0*/  FFMA R48, R69, UR51, -R153.reuse ;  /* 0x0000003345307c23 */ /* 0x100fe20008000899 */
        /* <DEDUP_REMOVED lines=15> */
[----:B------:R-:W-:Y:S01]  /*4eb0*/  FFMA R81, R84, UR51, -R153 ;  /* 0x0000003354517c23 */ /* 0x000fe20008000899 */
[----:B------:R-:W-:Y:S01]  /*4ec0*/  @!P3 FMUL R10, R10, 0.5 ;  /* 0x3f0000000a0ab820 */ /* 0x000fe20000400000 */
[----:B------:R-:W3:Y:S01]  /*4ed0*/  MUFU.EX2 R21, R21 ;  /* 0x0000001500157308 */ /* 0x000ee20000000800 */
[----:B-1----:R-:W-:Y:S01]  /*4ee0*/  @!P5 FMUL R15, R15, R15 ;  /* 0x0000000f0f0fd220 */ /* 0x002fe20000400000 */
[----:B------:R-:W-:Y:S01]  /*4ef0*/  FSETP.GEU.AND P5, PT, R32, -126, PT ;  /* 0xc2fc00002000780b */ /* 0x000fe20003fae000 */
[----:B------:R-:W-:Y:S01]  /*4f00*/  FMUL R154, R154, UR51 ;  /* 0x000000339a9a7c20 */ /* 0x000fe20008400000 */
[----:B------:R-:W-:-:S03]  /*4f10*/  FMNMX R6, R62, R25, !PT ;  /* 0x000000193e067209 */ /* 0x000fc60007800000 */
[----:B------:R-:W-:Y:S01]  /*4f20*/  @!P4 FMUL R33, R33, 0.5 ;  /* 0x3f0000002121c820 */ /* 0x000fe20000400000 */
[----:B------:R-:W1:Y:S01]  /*4f30*/  MUFU.EX2 R10, R10 ;  /* 0x0000000a000a7308 */ /* 0x000e620000000800 */
[----:B--2---:R-:W-:Y:S01]  /*4f40*/  @!P2 FMUL R28, R28, R28 ;  /* 0x0000001c1c1ca220 */ /* 0x004fe20000400000 */
[----:B------:R-:W-:Y:S02]  /*4f50*/  FSETP.GEU.AND P2, PT, R37, -126, PT ;  /* 0xc2fc00002500780b */ /* 0x000fe40003f4e000 */
[----:B------:R-:W-:-:S03]  /*4f60*/  FMNMX R25, R63, R6, !PT ;  /* 0x000000063f197209 */ /* 0x000fc60007800000 */
[----:B------:R-:W-:Y:S01]  /*4f70*/  @!P5 FMUL R32, R32, 0.5 ;  /* 0x3f0000002020d820 */ /* 0x000fe20000400000 */
[----:B------:R-:W2:Y:S01]  /*4f80*/  MUFU.EX2 R33, R33 ;  /* 0x0000002100217308 */ /* 0x000ea20000000800 */
[----:B---3--:R-:W-:Y:S01]  /*4f90*/  @!P6 FMUL R21, R21, R21 ;  /* 0x000000151515e220 */ /* 0x008fe20000400000 */
[----:B------:R-:W-:Y:S02]  /*4fa0*/  FSETP.GEU.AND P6, PT, R12, -126, PT ;  /* 0xc2fc00000c00780b */ /* 0x000fe40003fce000 */
[----:B------:R-:W-:-:S03]  /*4fb0*/  FMNMX R6, R66, R25, !PT ;  /* 0x0000001942067209 */ /* 0x000fc60007800000 */
[----:B------:R-:W-:Y:S01]  /*4fc0*/  @!P2 FMUL R37, R37, 0.5 ;  /* 0x3f0000002525a820 */ /* 0x000fe20000400000 */
[----:B------:R-:W3:Y:S01]  /*4fd0*/  MUFU.EX2 R32, R32 ;  /* 0x0000002000207308 */ /* 0x000ee20000000800 */
[----:B-1----:R-:W-:Y:S01]  /*4fe0*/  @!P3 FMUL R10, R10, R10 ;  /* 0x0000000a0a0ab220 */ /* 0x002fe20000400000 */
[----:B------:R-:W-:Y:S02]  /*4ff0*/  FSETP.GEU.AND P3, PT, R41, -126, PT ;  /* 0xc2fc00002900780b */ /* 0x000fe40003f6e000 */
        /* <DEDUP_REMOVED lines=50> */
[----:B------:R-:W-:Y:S01]  /*5320*/  FMNMX R6, R87, R6, !PT ;  /* 0x0000000657067209 */ /* 0x000fe20007800000 */
[----:B------:R-:W-:Y:S01]  /*5330*/  FADD R9, R24, R53 ;  /* 0x0000003518097221 */ /* 0x000fe20000000000 */
[----:B------:R-:W-:Y:S01]  /*5340*/  F2FP.BF16.F32.PACK_AB R24, R13, R24 ;  /* 0x000000180d18723e */ /* 0x000fe200000010ff */
[----:B------:R-:W-:Y:S01]  /*5350*/  @!P6 FMUL R61, R61, 0.5 ;  /* 0x3f0000003d3de820 */ /* 0x000fe20000400000 */
[----:B------:R-:W2:Y:S01]  /*5360*/  MUFU.EX2 R20, R20 ;  /* 0x0000001400147308 */ /* 0x000ea20000000800 */
[----:B------:R-:W4:Y:S01]  /*5370*/  SHFL.BFLY PT, R25, R6, 0x1, 0x1f ;  /* 0x0c201f0006197f89 */ /* 0x000f2200000e0000 */
[----:B---3--:R-:W-:Y:S01]  /*5380*/  @!P4 FMUL R40, R40, R40 ;  /* 0x000000282828c220 */ /* 0x008fe20000400000 */
[----:B------:R-:W-:-:S04]  /*5390*/  FSETP.GEU.AND P4, PT, R65, -126, PT ;  /* 0xc2fc00004100780b */ /* 0x000fc80003f8e000 */
[----:B------:R-:W-:Y:S01]  /*53a0*/  @!P3 FMUL R44, R44, 0.5 ;  /* 0x3f0000002c2cb820 */ /* 0x000fe20000400000 */
[----:B------:R-:W3:Y:S01]  /*53b0*/  MUFU.EX2 R61, R61 ;  /* 0x0000003d003d7308 */ /* 0x000ee20000000800 */
[----:B-1----:R-:W-:Y:S01]  /*53c0*/  @!P5 FMUL R57, R57, R57 ;  /* 0x000000393939d220 */ /* 0x002fe20000400000 */
[----:B------:R-:W-:-:S06]  /*53d0*/  FSETP.GEU.AND P5, PT, R48, -126, PT ;  /* 0xc2fc00003000780b */ /* 0x000fcc0003fae000 */
[----:B------:R-:W1:Y:S01]  /*53e0*/  MUFU.EX2 R44, R44 ;  /* 0x0000002c002c7308 */ /* 0x000e620000000800 */
[----:B------:R-:W-:Y:S01]  /*53f0*/  @!P4 FMUL R65, R65, 0.5 ;  /* 0x3f0000004141c820 */ /* 0x000fe20000400000 */
[----:B--2---:R-:W-:Y:S01]  /*5400*/  @!P2 FMUL R20, R20, R20 ;  /* 0x000000141414a220 */ /* 0x004fe20000400000 */
[----:B------:R-:W-:-:S04]  /*5410*/  FSETP.GEU.AND P2, PT, R69, -126, PT ;  /* 0xc2fc00004500780b */ /* 0x000fc80003f4e000 */
[----:B------:R-:W-:Y:S01]  /*5420*/  @!P5 FMUL R48, R48, 0.5 ;  /* 0x3f0000003030d820 */ /* 0x000fe20000400000 */
[----:B------:R-:W2:Y:S01]  /*5430*/  MUFU.EX2 R65, R65 ;  /* 0x0000004100417308 */ /* 0x000ea20000000800 */
[----:B---3--:R-:W-:Y:S01]  /*5440*/  @!P6 FMUL R61, R61, R61 ;  /* 0x0000003d3d3de220 */ /* 0x008fe20000400000 */
[----:B------:R-:W-:Y:S02]  /*5450*/  FSETP.GEU.AND P6, PT, R52, -126, PT ;  /* 0xc2fc00003400780b */ /* 0x000fe40003fce000 */
[----:B----4-:R-:W-:-:S04]  /*5460*/  FMNMX R6, R6, R25, !PT ;  /* 0x0000001906067209 */ /* 0x010fc80007800000 */
[----:B------:R-:W3:Y:S01]  /*5470*/  MUFU.EX2 R48, R48 ;  /* 0x0000003000307308 */ /* 0x000ee20000000800 */
[----:B-1----:R-:W-:Y:S01]  /*5480*/  @!P3 FMUL R44, R44, R44 ;  /* 0x0000002c2c2cb220 */ /* 0x002fe20000400000 */
[----:B------:R-:W-:Y:S01]  /*5490*/  FSETP.GEU.AND P3, PT, R73, -126, PT ;  /* 0xc2fc00004900780b */ /* 0x000fe20003f6e000 */
[----:B------:R-:W1:Y:S01]  /*54a0*/  SHFL.BFLY PT, R25, R6, 0x2, 0x1f ;  /* 0x0c401f0006197f89 */ /* 0x000e6200000e0000 */
[----:B------:R-:W-:-:S03]  /*54b0*/  @!P2 FMUL R69, R69, 0.5 ;  /* 0x3f0000004545a820 */ /* 0x000fc60000400000 */
[----:B------:R-:W-:Y:S01]  /*54c0*/  @!P6 FMUL R52, R52, 0.5 ;  /* 0x3f0000003434e820 */ /* 0x000fe20000400000 */
[----:B--2---:R-:W-:Y:S02]  /*54d0*/  @!P4 FMUL R65, R65, R65 ;  /* 0x000000414141c220 */ /* 0x004fe40000400000 */
[----:B------:R-:W2:Y:S01]  /*54e0*/  MUFU.EX2 R69, R69 ;  /* 0x0000004500457308 */ /* 0x000ea20000000800 */
[----:B------:R-:W-:-:S04]  /*54f0*/  FSETP.GEU.AND P4, PT, R56, -126, PT ;  /* 0xc2fc00003800780b */ /* 0x000fc80003f8e000 */
[----:B------:R-:W-:Y:S01]  /*5500*/  @!P3 FMUL R73, R73, 0.5 ;  /* 0x3f0000004949b820 */ /* 0x000fe20000400000 */
[----:B---3--:R-:W-:Y:S02]  /*5510*/  @!P5 FMUL R48, R48, R48 ;  /* 0x000000303030d220 */ /* 0x008fe40000400000 */
[----:B------:R-:W3:Y:S01]  /*5520*/  MUFU.EX2 R52, R52 ;  /* 0x0000003400347308 */ /* 0x000ee20000000800 */
[----:B------:R-:W-:-:S05]  /*5530*/  FSETP.GEU.AND P5, PT, R77, -126, PT ;  /* 0xc2fc00004d00780b */ /* 0x000fca0003fae000 */
[----:B------:R-:W-:Y:S02]  /*5540*/  @!P4 FMUL R56, R56, 0.5 ;  /* 0x3f0000003838c820 */ /* 0x000fe40000400000 */
[----:B------:R-:W4:Y:S01]  /*5550*/  MUFU.EX2 R73, R73 ;  /* 0x0000004900497308 */ /* 0x000f220000000800 */
[----:B-1----:R-:W-:Y:S01]  /*5560*/  FMNMX R6, R6, R25, !PT ;  /* 0x0000001906067209 */ /* 0x002fe20007800000 */
[----:B--2---:R-:W-:-:S03]  /*5570*/  @!P2 FMUL R69, R69, R69 ;  /* 0x000000454545a220 */ /* 0x004fc60000400000 */
[----:B------:R-:W-:Y:S01]  /*5580*/  FSETP.NEU.AND P2, PT, R6, -INF , PT ;  /* 0xff8000000600780b */ /* 0x000fe20003f4d000 */
[----:B------:R-:W-:Y:S02]  /*5590*/  @!P5 FMUL R77, R77, 0.5 ;  /* 0x3f0000004d4dd820 */ /* 0x000fe40000400000 */
[----:B------:R-:W1:Y:S01]  /*55a0*/  MUFU.EX2 R56, R56 ;  /* 0x0000003800387308 */ /* 0x000e620000000800 */
[----:B---3--:R-:W-:Y:S01]  /*55b0*/  @!P6 FMUL R52, R52, R52 ;  /* 0x000000343434e220 */ /* 0x008fe20000400000 */
[----:B------:R-:W-:Y:S02]  /*55c0*/  FSETP.GEU.AND P6, PT, R60, -126, PT ;  /* 0xc2fc00003c00780b */ /* 0x000fe40003fce000 */
[----:B------:R-:W-:Y:S02]  /*55d0*/  FSEL R76, R6, RZ, P2 ;  /* 0x000000ff064c7208 */ /* 0x000fe40001000000 */
[----:B------:R-:W-:Y:S02]  /*55e0*/  FSETP.GEU.AND P2, PT, R81, -126, PT ;  /* 0xc2fc00005100780b */ /* 0x000fe40003f4e000 */
[----:B------:R-:W2:Y:S01]  /*55f0*/  MUFU.EX2 R77, R77 ;  /* 0x0000004d004d7308 */ /* 0x000ea20000000800 */
[----:B----4-:R-:W-:Y:S01]  /*5600*/  @!P3 FMUL R73, R73, R73 ;  /* 0x000000494949b220 */ /* 0x010fe20000400000 */
[----:B------:R-:W-:Y:S01]  /*5610*/  FSETP.GEU.AND P3, PT, R64, -126, PT ;  /* 0xc2fc00004000780b */ /* 0x000fe20003f6e000 */
[C---:B------:R-:W-:Y:S01]  /*5620*/  FMUL R80, R76.reuse, UR51 ;  /* 0x000000334c507c20 */ /* 0x040fe20008400000 */
[----:B------:R-:W-:Y:S01]  /*5630*/  FADD R153, -R76, R11 ;  /* 0x0000000b4c997221 */ /* 0x000fe20000000100 */
[----:B------:R-:W-:Y:S01]  /*5640*/  FADD R11, R28, R61 ;  /* 0x0000003d1c0b7221 */ /* 0x000fe20000000000 */
[----:B------:R-:W-:Y:S01]  /*5650*/  F2FP.BF16.F32.PACK_AB R28, R21, R28 ;  /* 0x0000001c151c723e */ /* 0x000fe200000010ff */
[----:B------:R-:W-:Y:S01]  /*5660*/  @!P6 FMUL R60, R60, 0.5 ;  /* 0x3f0000003c3ce820 */ /* 0x000fe20000400000 */
[--C-:B------:R-:W-:Y:S01]  /*5670*/  FFMA R25, R26, UR51, -R80.reuse ;  /* 0x000000331a197c23 */ /* 0x100fe20008000850 */
[--C-:B------:R-:W-:Y:S01]  /*5680*/  FFMA R26, R27, UR51, -R80.reuse ;  /* 0x000000331b1a7c23 */ /* 0x100fe20008000850 */
[--C-:B------:R-:W-:Y:S01]  /*5690*/  FFMA R27, R30, UR51, -R80.reuse ;  /* 0x000000331e1b7c23 */ /* 0x100fe20008000850 */
[----:B-1----:R-:W-:Y:S01]  /*56a0*/  @!P4 FMUL R56, R56, R56 ;  /* 0x000000383838c220 */ /* 0x002fe20000400000 */
[----:B------:R-:W-:Y:S01]  /*56b0*/  @!P2 FMUL R81, R81, 0.5 ;  /* 0x3f0000005151a820 */ /* 0x000fe20000400000 */
[----:B------:R-:W1:Y:S01]  /*56c0*/  MUFU.EX2 R60, R60 ;  /* 0x0000003c003c7308 */ /* 0x000e620000000800 */
[----:B------:R-:W-:Y:S01]  /*56d0*/  FSETP.GEU.AND P4, PT, R25, -126, PT ;  /* 0xc2fc00001900780b */ /* 0x000fe20003f8e000 */
[----:B------:R-:W-:Y:S01]  /*56e0*/  @!P3 FMUL R64, R64, 0.5 ;  /* 0x3f0000004040b820 */ /* 0x000fe20000400000 */
[--C-:B------:R-:W-:Y:S01]  /*56f0*/  FFMA R29, R34, UR51, -R80.reuse ;  /* 0x00000033221d7c23 */ /* 0x100fe20008000850 */
[----:B--2---:R-:W-:Y:S01]  /*5700*/  @!P5 FMUL R77, R77, R77 ;  /* 0x0000004d4d4dd220 */ /* 0x004fe20000400000 */
[----:B------:R-:W-:Y:S01]  /*5710*/  FSETP.GEU.AND P5, PT, R26, -126, PT ;  /* 0xc2fc00001a00780b */ /* 0x000fe20003fae000 */
[--C-:B------:R-:W-:Y:S01]  /*5720*/  FFMA R31, R31, UR51, -R80.reuse ;  /* 0x000000331f1f7c23 */ /* 0x100fe20008000850 */
[--C-:B------:R-:W-:Y:S01]  /*5730*/  FFMA R35, R35, UR51, -R80.reuse ;  /* 0x0000003323237c23 */ /* 0x100fe20008000850 */
[----:B------:R-:W2:Y:S01]  /*5740*/  MUFU.EX2 R64, R64 ;  /* 0x0000004000407308 */ /* 0x000ea20000000800 */
[--C-:B------:R-:W-:Y:S01]  /*5750*/  FFMA R39, R39, UR51, -R80.reuse ;  /* 0x0000003327277c23 */ /* 0x100fe20008000850 */
[--C-:B------:R-:W-:Y:S01]  /*5760*/  FFMA R43, R43, UR51, -R80.reuse ;  /* 0x000000332b2b7c23 */ /* 0x100fe20008000850 */
[--C-:B------:R-:W-:Y:S01]  /*5770*/  FFMA R68, R42, UR51, -R80.reuse ;  /* 0x000000332a447c23 */ /* 0x100fe20008000850 */
[--C-:B------:R-:W-:Y:S01]  /*5780*/  FFMA R72, R46, UR51, -R80.reuse ;  /* 0x000000332e487c23 */ /* 0x100fe20008000850 */
[--C-:B------:R-:W-:Y:S01]  /*5790*/  FFMA R47, R47, UR51, -R80.reuse ;  /* 0x000000332f2f7c23 */ /* 0x100fe20008000850 */
[----:B------:R-:W-:Y:S01]  /*57a0*/  @!P4 FMUL R25, R25, 0.5 ;  /* 0x3f0000001919c820 */ /* 0x000fe20000400000 */
[--C-:B------:R-:W-:Y:S01]  /*57b0*/  FFMA R51, R51, UR51, -R80.reuse ;  /* 0x0000003333337c23 */ /* 0x100fe20008000850 */
[----:B------:R-:W3:Y:S01]  /*57c0*/  MUFU.EX2 R81, R81 ;  /* 0x0000005100517308 */ /* 0x000ee20000000800 */
[----:B-1----:R-:W-:Y:S01]  /*57d0*/  @!P6 FMUL R60, R60, R60 ;  /* 0x0000003c3c3ce220 */ /* 0x002fe20000400000 */
[----:B------:R-:W-:Y:S01]  /*57e0*/  FSETP.GEU.AND P6, PT, R27, -126, PT ;  /* 0xc2fc00001b00780b */ /* 0x000fe20003fce000 */
[----:B------:R-:W-:Y:S01]  /*57f0*/  @!P5 FMUL R26, R26, 0.5 ;  /* 0x3f0000001a1ad820 */ /* 0x000fe20000400000 */
[--C-:B------:R-:W-:Y:S01]  /*5800*/  FFMA R55, R55, UR51, -R80.reuse ;  /* 0x0000003337377c23 */ /* 0x100fe20008000850 */
[--C-:B------:R-:W-:Y:S01]  /*5810*/  FFMA R59, R59, UR51, -R80.reuse ;  /* 0x000000333b3b7c23 */ /* 0x100fe20008000850 */
[--C-:B------:R-:W-:Y:S01]  /*5820*/  FFMA R63, R63, UR51, -R80.reuse ;  /* 0x000000333f3f7c23 */ /* 0x100fe20008000850 */
[--C-:B------:R-:W-:Y:S01]  /*5830*/  FFMA R67, R67, UR51, -R80.reuse ;  /* 0x0000003343437c23 */ /* 0x100fe20008000850 */
[----:B------:R-:W1:Y:S01]  /*5840*/  MUFU.EX2 R25, R25 ;  /* 0x0000001900197308 */ /* 0x000e620000000800 */
[----:B--2---:R-:W-:Y:S01]  /*5850*/  @!P3 FMUL R64, R64, R64 ;  /* 0x000000404040b220 */ /* 0x004fe20000400000 */
[----:B------:R-:W-:Y:S01]  /*5860*/  FSETP.GEU.AND P3, PT, R29, -126, PT ;  /* 0xc2fc00001d00780b */ /* 0x000fe20003f6e000 */
[--C-:B------:R-:W-:Y:S01]  /*5870*/  FFMA R70, R70, UR51, -R80.reuse ;  /* 0x0000003346467c23 */ /* 0x100fe20008000850 */
[--C-:B------:R-:W-:Y:S01]  /*5880*/  FFMA R75, R75, UR51, -R80.reuse ;  /* 0x000000334b4b7c23 */ /* 0x100fe20008000850 */
[--C-:B------:R-:W-:Y:S01]  /*5890*/  FFMA R84, R82, UR51, -R80.reuse ;  /* 0x0000003352547c23 */ /* 0x100fe20008000850 */
[--C-:B------:R-:W-:Y:S01]  /*58a0*/  FFMA R83, R83, UR51, -R80.reuse ;  /* 0x0000003353537c23 */ /* 0x100fe20008000850 */
[----:B------:R-:W-:Y:S01]  /*58b0*/  @!P6 FMUL R27, R27, 0.5 ;  /* 0x3f0000001b1be820 */ /* 0x000fe20000400000 */
[----:B------:R2:W4:Y:S01]  /*58c0*/  MUFU.EX2 R30, R26 ;  /* 0x0000001a001e7308 */ /* 0x0005220000000800 */
[----:B---3--:R-:W-:Y:S01]  /*58d0*/  @!P2 FMUL R81, R81, R81 ;  /* 0x000000515151a220 */ /* 0x008fe20000400000 */
[----:B------:R-:W-:Y:S01]  /*58e0*/  FSETP.GEU.AND P2, PT, R31, -126, PT ;  /* 0xc2fc00001f00780b */ /* 0x000fe20003f4e000 */
[--C-:B------:R-:W-:Y:S01]  /*58f0*/  FFMA R71, R71, UR51, -R80.reuse ;  /* 0x0000003347477c23 */ /* 0x100fe20008000850 */
[--C-:B------:R-:W-:Y:S01]  /*5900*/  FFMA R85, R79, UR51, -R80.reuse ;  /* 0x000000334f557c23 */ /* 0x100fe20008000850 */
[--C-:B------:R-:W-:Y:S01]  /*5910*/  FFMA R86, R86, UR51, -R80.reuse ;  /* 0x0000003356567c23 */ /* 0x100fe20008000850 */
[--C-:B------:R-:W-:Y:S01]  /*5920*/  FFMA R87, R87, UR51, -R80.reuse ;  /* 0x0000003357577c23 */ /* 0x100fe20008000850 */
[----:B------:R-:W-:Y:S01]  /*5930*/  @!P3 FMUL R29, R29, 0.5 ;  /* 0x3f0000001d1db820 */ /* 0x000fe20000400000 */
[----:B------:R-:W3:Y:S01]  /*5940*/  MUFU.EX2 R27, R27 ;  /* 0x0000001b001b7308 */ /* 0x000ee20000000800 */
[----:B--2---:R-:W-:Y:S01]  /*5950*/  FFMA R26, R38, UR51, -R80 ;  /* 0x00000033261a7c23 */ /* 0x004fe20008000850 */
[----:B-1----:R-:W-:Y:S01]  /*5960*/  @!P4 FMUL R25, R25, R25 ;  /* 0x000000191919c220 */ /* 0x002fe20000400000 */
[----:B------:R-:W-:Y:S01]  /*5970*/  FSETP.GEU.AND P4, PT, R35, -126, PT ;  /* 0xc2fc00002300780b */ /* 0x000fe20003f8e000 */
[----:B------:R-:W-:-:S03]  /*5980*/  FMUL R153, R153, UR51 ;  /* 0x0000003399997c20 */ /* 0x000fc60008400000 */
[----:B------:R-:W-:Y:S01]  /*5990*/  @!P2 FMUL R31, R31, 0.5 ;  /* 0x3f0000001f1fa820 */ /* 0x000fe20000400000 */
[----:B------:R-:W1:Y:S01]  /*59a0*/  MUFU.EX2 R29, R29 ;  /* 0x0000001d001d7308 */ /* 0x000e620000000800 */
[----:B----4-:R-:W-:Y:S01]  /*59b0*/  @!P5 FMUL R30, R30, R30 ;  /* 0x0000001e1e1ed220 */ /* 0x010fe20000400000 */
[----:B------:R-:W-:-:S06]  /*59c0*/  FSETP.GEU.AND P5, PT, R26, -126, PT ;  /* 0xc2fc00001a00780b */ /* 0x000fcc0003fae000 */
[----:B------:R-:W2:Y:S01]  /*59d0*/  MUFU.EX2 R34, R31 ;  /* 0x0000001f00227308 */ /* 0x000ea20000000800 */
[----:B---3--:R-:W-:Y:S01]  /*59e0*/  @!P6 FMUL R27, R27, R27 ;  /* 0x0000001b1b1be220 */ /* 0x008fe20000400000 */
[----:B------:R-:W-:Y:S01]  /*59f0*/  FSETP.GEU.AND P6, PT, R39, -126, PT ;  /* 0xc2fc00002700780b */ /* 0x000fe20003fce000 */
[----:B------:R-:W-:-:S04]  /*5a00*/  @!P4 FMUL R35, R35, 0.5 ;  /* 0x3f0000002323c820 */ /* 0x000fc80000400000 */
        /* <DEDUP_REMOVED lines=14> */
[----:B------:R-:W1:Y:S01]  /*5af0*/  MUFU.EX2 R46, R43 ;  /* 0x0000002b002e7308 */ /* 0x000e620000000800 */
[----:B----4-:R-:W-:Y:S01]  /*5b00*/  @!P5 FMUL R31, R31, R31 ;  /* 0x0000001f1f1fd220 */ /* 0x010fe20000400000 */
[----:B------:R-:W-:-:S06]  /*5b10*/  FSETP.GEU.AND P5, PT, R47, -126, PT ;  /* 0xc2fc00002f00780b */ /* 0x000fcc0003fae000 */
[----:B------:R3:W4:Y:S01]  /*5b20*/  MUFU.EX2 R35, R68 ;  /* 0x0000004400237308 */ /* 0x0007220000000800 */
[----:B--2---:R-:W-:Y:S01]  /*5b30*/  @!P6 FMUL R42, R42, R42 ;  /* 0x0000002a2a2ae220 */ /* 0x004fe20000400000 */
[----:B------:R-:W-:Y:S01]  /*5b40*/  FSETP.GEU.AND P6, PT, R26, -126, PT ;  /* 0xc2fc00001a00780b */ /* 0x000fe20003fce000 */
[----:B------:R-:W-:-:S04]  /*5b50*/  @!P4 FMUL R72, R72, 0.5 ;  /* 0x3f0000004848c820 */ /* 0x000fc80000400000 */
[----:B------:R-:W-:Y:S01]  /*5b60*/  @!P5 FMUL R47, R47, 0.5 ;  /* 0x3f0000002f2fd820 */ /* 0x000fe20000400000 */
[----:B------:R2:W5:Y:S01]  /*5b70*/  MUFU.EX2 R39, R72 ;  /* 0x0000004800277308 */ /* 0x0005620000000800 */
[----:B---3--:R-:W-:Y:S01]  /*5b80*/  FFMA R68, R54, UR51, -R80 ;  /* 0x0000003336447c23 */ /* 0x008fe20008000850 */
[----:B-1----:R-:W-:-:S04]  /*5b90*/  @!P3 FMUL R46, R46, R46 ;  /* 0x0000002e2e2eb220 */ /* 0x002fc80000400000 */
[----:B------:R-:W-:Y:S01]  /*5ba0*/  FSETP.GEU.AND P3, PT, R68, -126, PT ;  /* 0xc2fc00004400780b */ /* 0x000fe20003f6e000 */
[----:B------:R-:W-:Y:S01]  /*5bb0*/  @!P6 FMUL R26, R26, 0.5 ;  /* 0x3f0000001a1ae820 */ /* 0x000fe20000400000 */
[----:B------:R-:W1:Y:S01]  /*5bc0*/  MUFU.EX2 R50, R47 ;  /* 0x0000002f00327308 */ /* 0x000e620000000800 */
[----:B--2---:R-:W-:Y:S01]  /*5bd0*/  FFMA R72, R58, UR51, -R80 ;  /* 0x000000333a487c23 */ /* 0x004fe20008000850 */
[----:B----4-:R-:W-:Y:S01]  /*5be0*/  @!P2 FMUL R35, R35, R35 ;  /* 0x000000232323a220 */ /* 0x010fe20000400000 */
[----:B------:R-:W-:-:S05]  /*5bf0*/  FSETP.GEU.AND P2, PT, R51, -126, PT ;  /* 0xc2fc00003300780b */ /* 0x000fca0003f4e000 */
[----:B------:R2:W3:Y:S01]  /*5c00*/  MUFU.EX2 R43, R26 ;  /* 0x0000001a002b7308 */ /* 0x0004e20000000800 */
[----:B-----5:R-:W-:Y:S01]  /*5c10*/  @!P4 FMUL R39, R39, R39 ;  /* 0x000000272727c220 */ /* 0x020fe20000400000 */
[----:B------:R-:W-:Y:S01]  /*5c20*/  FSETP.GEU.AND P4, PT, R55, -126, PT ;  /* 0xc2fc00003700780b */ /* 0x000fe20003f8e000 */
[----:B------:R-:W-:-:S05]  /*5c30*/  @!P3 FMUL R68, R68, 0.5 ;  /* 0x3f0000004444b820 */ /* 0x000fca0000400000 */
[----:B------:R4:W5:Y:S01]  /*5c40*/  MUFU.EX2 R47, R68 ;  /* 0x00000044002f7308 */ /* 0x0009620000000800 */
[----:B-1----:R-:W-:Y:S01]  /*5c50*/  @!P5 FMUL R50, R50, R50 ;  /* 0x000000323232d220 */ /* 0x002fe20000400000 */
[----:B------:R-:W-:Y:S01]  /*5c60*/  FSETP.GEU.AND P5, PT, R72, -126, PT ;  /* 0xc2fc00004800780b */ /* 0x000fe20003fae000 */
[----:B------:R-:W-:Y:S01]  /*5c70*/  @!P2 FMUL R51, R51, 0.5 ;  /* 0x3f0000003333a820 */ /* 0x000fe20000400000 */
[----:B--2---:R-:W-:-:S03]  /*5c80*/  FFMA R26, R62, UR51, -R80 ;  /* 0x000000333e1a7c23 */ /* 0x004fc60008000850 */
[----:B------:R-:W-:Y:S01]  /*5c90*/  @!P4 FMUL R55, R55, 0.5 ;  /* 0x3f0000003737c820 */ /* 0x000fe20000400000 */
[----:B------:R-:W1:Y:S01]  /*5ca0*/  MUFU.EX2 R54, R51 ;  /* 0x0000003300367308 */ /* 0x000e620000000800 */
[----:B---3--:R-:W-:Y:S01]  /*5cb0*/  @!P6 FMUL R43, R43, R43 ;  /* 0x0000002b2b2be220 */ /* 0x008fe20000400000 */
[----:B------:R-:W-:Y:S01]  /*5cc0*/  FSETP.GEU.AND P6, PT, R59, -126, PT ;  /* 0xc2fc00003b00780b */ /* 0x000fe20003fce000 */
[----:B----4-:R-:W-:-:S04]  /*5cd0*/  FFMA R68, R66, UR51, -R80 ;  /* 0x0000003342447c23 */ /* 0x010fc80008000850 */
[----:B------:R-:W-:Y:S01]  /*5ce0*/  @!P5 FMUL R72, R72, 0.5 ;  /* 0x3f0000004848d820 */ /* 0x000fe20000400000 */
[----:B------:R-:W2:Y:S01]  /*5cf0*/  MUFU.EX2 R58, R55 ;  /* 0x00000037003a7308 */ /* 0x000ea20000000800 */
[----:B-----5:R-:W-:Y:S01]  /*5d00*/  @!P3 FMUL R47, R47, R47 ;  /* 0x0000002f2f2fb220 */ /* 0x020fe20000400000 */
[----:B------:R-:W-:-:S05]  /*5d10*/  FSETP.GEU.AND P3, PT, R63, -126, PT ;  /* 0xc2fc00003f00780b */ /* 0x000fca0003f6e000 */
[----:B------:R-:W-:Y:S01]  /*5d20*/  @!P6 FMUL R59, R59, 0.5 ;  /* 0x3f0000003b3be820 */ /* 0x000fe20000400000 */
[----:B------:R3:W4:Y:S01]  /*5d30*/  MUFU.EX2 R62, R72 ;  /* 0x00000048003e7308 */ /* 0x0007220000000800 */
[----:B-1----:R-:W-:Y:S01]  /*5d40*/  @!P2 FMUL R54, R54, R54 ;  /* 0x000000363636a220 */ /* 0x002fe20000400000 */
[----:B------:R-:W-:-:S05]  /*5d50*/  FSETP.GEU.AND P2, PT, R26, -126, PT ;  /* 0xc2fc00001a00780b */ /* 0x000fca0003f4e000 */
[----:B------:R-:W-:Y:S01]  /*5d60*/  @!P3 FMUL R63, R63, 0.5 ;  /* 0x3f0000003f3fb820 */ /* 0x000fe20000400000 */
[----:B------:R-:W1:Y:S01]  /*5d70*/  MUFU.EX2 R51, R59 ;  /* 0x0000003b00337308 */ /* 0x000e620000000800 */
[----:B--2---:R-:W-:Y:S01]  /*5d80*/  @!P4 FMUL R58, R58, R58 ;  /* 0x0000003a3a3ac220 */ /* 0x004fe20000400000 */
[----:B------:R-:W-:Y:S01]  /*5d90*/  FSETP.GEU.AND P4, PT, R68, -126, PT ;  /* 0xc2fc00004400780b */ /* 0x000fe20003f8e000 */
[--C-:B---3--:R-:W-:Y:S01]  /*5da0*/  FFMA R72, R74, UR51, -R80.reuse ;  /* 0x000000334a487c23 */ /* 0x108fe20008000850 */
[----:B------:R-:W-:Y:S01]  /*5db0*/  FFMA R74, R78, UR51, -R80 ;  /* 0x000000334e4a7c23 */ /* 0x000fe20008000850 */
[----:B------:R-:W-:Y:S01]  /*5dc0*/  FADD R80, R36, R77 ;  /* 0x0000004d24507221 */ /* 0x000fe20000000000 */
[----:B------:R-:W-:Y:S01]  /*5dd0*/  FADD R78, R37, R52 ;  /* 0x00000034254e7221 */ /* 0x000fe20000000000 */
[----:B------:R-:W-:Y:S01]  /*5de0*/  @!P2 FMUL R26, R26, 0.5 ;  /* 0x3f0000001a1aa820 */ /* 0x000fe20000400000 */
[----:B------:R-:W2:Y:S01]  /*5df0*/  MUFU.EX2 R55, R63 ;  /* 0x0000003f00377308 */ /* 0x000ea20000000800 */
[----:B----4-:R-:W-:Y:S01]  /*5e00*/  @!P5 FMUL R62, R62, R62 ;  /* 0x0000003e3e3ed220 */ /* 0x010fe20000400000 */
[----:B------:R-:W-:Y:S01]  /*5e10*/  FSETP.GEU.AND P5, PT, R67, -126, PT ;  /* 0xc2fc00004300780b */ /* 0x000fe20003fae000 */
[----:B------:R-:W-:Y:S01]  /*5e20*/  FADD R80, R11, R80 ;  /* 0x000000500b507221 */ /* 0x000fe20000000000 */
[----:B------:R-:W-:Y:S01]  /*5e30*/  FADD R11, R10, R65 ;  /* 0x000000410a0b7221 */ /* 0x000fe20000000000 */
[----:B------:R-:W-:-:S02]  /*5e40*/  F2FP.BF16.F32.PACK_AB R36, R45, R36 ;  /* 0x000000242d24723e */ /* 0x000fc400000010ff */
        /* <DEDUP_REMOVED lines=8> */
[----:B---3--:R-:W-:Y:S01]  /*5ed0*/  FADD R26, R32, R69 ;  /* 0x00000045201a7221 */ /* 0x008fe20000000000 */
[----:B------:R-:W-:Y:S02]  /*5ee0*/  F2FP.BF16.F32.PACK_AB R32, R37, R32 ;  /* 0x000000202520723e */ /* 0x000fe400000010ff */
[----:B------:R-:W-:Y:S01]  /*5ef0*/  F2FP.BF16.F32.PACK_AB R37, R54, R43 ;  /* 0x0000002b3625723e */ /* 0x000fe200000010ff */
[----:B------:R-:W-:Y:S01]  /*5f00*/  @!P6 FMUL R70, R70, 0.5 ;  /* 0x3f0000004646e820 */ /* 0x000fe20000400000 */
[----:B------:R-:W2:Y:S01]  /*5f10*/  MUFU.EX2 R59, R67 ;  /* 0x00000043003b7308 */ /* 0x000ea20000000800 */
[----:B----4-:R-:W-:Y:S01]  /*5f20*/  @!P2 FMUL R66, R66, R66 ;  /* 0x000000424242a220 */ /* 0x010fe20000400000 */
[----:B------:R-:W-:-:S05]  /*5f30*/  FSETP.GEU.AND P2, PT, R71, -126, PT ;  /* 0xc2fc00004700780b */ /* 0x000fca0003f4e000 */
[----:B------:R-:W-:Y:S01]  /*5f40*/  @!P3 FMUL R72, R72, 0.5 ;  /* 0x3f0000004848b820 */ /* 0x000fe20000400000 */
[----:B------:R-:W3:Y:S01]  /*5f50*/  MUFU.EX2 R70, R70 ;  /* 0x0000004600467308 */ /* 0x000ee20000000800 */
[----:B-1----:R-:W-:Y:S01]  /*5f60*/  @!P4 FMUL R68, R68, R68 ;  /* 0x000000444444c220 */ /* 0x002fe20000400000 */
[----:B------:R-:W-:-:S03]  /*5f70*/  FSETP.GEU.AND P4, PT, R75, -126, PT ;  /* 0xc2fc00004b00780b */ /* 0x000fc60003f8e000 */
[----:B------:R-:W-:Y:S01]  /*5f80*/  FADD R155, R29, R68 ;  /* 0x000000441d9b7221 */ /* 0x000fe20000000000 */
[----:B------:R-:W-:Y:S01]  /*5f90*/  F2FP.BF16.F32.PACK_AB R29, R38, R29 ;  /* 0x0000001d261d723e */ /* 0x000fe200000010ff */
[----:B------:R-:W-:Y:S01]  /*5fa0*/  @!P2 FMUL R71, R71, 0.5 ;  /* 0x3f0000004747a820 */ /* 0x000fe20000400000 */
[----:B------:R-:W1:Y:S01]  /*5fb0*/  MUFU.EX2 R72, R72 ;  /* 0x0000004800487308 */ /* 0x000e620000000800 */
[----:B--2---:R-:W-:Y:S01]  /*5fc0*/  @!P5 FMUL R59, R59, R59 ;  /* 0x0000003b3b3bd220 */ /* 0x004fe20000400000 */
[----:B------:R-:W-:-:S05]  /*5fd0*/  FSETP.GEU.AND P5, PT, R74, -126, PT ;  /* 0xc2fc00004a00780b */ /* 0x000fca0003fae000 */
[----:B------:R-:W-:Y:S01]  /*5fe0*/  @!P4 FMUL R75, R75, 0.5 ;  /* 0x3f0000004b4bc820 */ /* 0x000fe20000400000 */
[----:B------:R2:W4:Y:S01]  /*5ff0*/  MUFU.EX2 R63, R71 ;  /* 0x00000047003f7308 */ /* 0x0005220000000800 */
[----:B---3--:R-:W-:Y:S01]  /*6000*/  @!P6 FMUL R70, R70, R70 ;  /* 0x000000464646e220 */ /* 0x008fe20000400000 */
[----:B------:R-:W-:-:S05]  /*6010*/  FSETP.GEU.AND P6, PT, R84, -126, PT ;  /* 0xc2fc00005400780b */ /* 0x000fca0003fce000 */
[----:B------:R-:W-:Y:S01]  /*6020*/  @!P5 FMUL R74, R74, 0.5 ;  /* 0x3f0000004a4ad820 */ /* 0x000fe20000400000 */
[----:B------:R3:W5:Y:S01]  /*6030*/  MUFU.EX2 R67, R75 ;  /* 0x0000004b00437308 */ /* 0x0007620000000800 */
[----:B-1----:R-:W-:Y:S01]  /*6040*/  @!P3 FMUL R72, R72, R72 ;  /* 0x000000484848b220 */ /* 0x002fe20000400000 */
[----:B------:R-:W-:Y:S01]  /*6050*/  FSETP.GEU.AND P3, PT, R83, -126, PT ;  /* 0xc2fc00005300780b */ /* 0x000fe20003f6e000 */
[----:B--2---:R-:W-:Y:S01]  /*6060*/  FADD R71, R45, R60 ;  /* 0x0000003c2d477221 */ /* 0x004fe20000000000 */
[----:B------:R-:W-:Y:S01]  /*6070*/  F2FP.BF16.F32.PACK_AB R45, R59, R68 ;  /* 0x000000443b2d723e */ /* 0x000fe200000010ff */
[----:B------:R-:W-:Y:S02]  /*6080*/  FADD R156, R35, R72 ;  /* 0x00000048239c7221 */ /* 0x000fe40000000000 */
[----:B------:R-:W-:Y:S01]  /*6090*/  @!P6 FMUL R84, R84, 0.5 ;  /* 0x3f0000005454e820 */ /* 0x000fe20000400000 */
[----:B------:R-:W1:Y:S01]  /*60a0*/  MUFU.EX2 R74, R74 ;  /* 0x0000004a004a7308 */ /* 0x000e620000000800 */
[----:B---3--:R-:W-:Y:S01]  /*60b0*/  FADD R75, R9, R26 ;  /* 0x0000001a094b7221 */ /* 0x008fe20000000000 */
[----:B------:R-:W-:Y:S01]  /*60c0*/  FADD R9, R13, R40 ;  /* 0x000000280d097221 */ /* 0x000fe20000000000 */
[----:B------:R-:W-:Y:S01]  /*60d0*/  FADD R26, R21, R44 ;  /* 0x0000002c151a7221 */ /* 0x000fe20000000000 */
[----:B----4-:R-:W-:Y:S01]  /*60e0*/  @!P2 FMUL R63, R63, R63 ;  /* 0x0000003f3f3fa220 */ /* 0x010fe20000400000 */
[----:B------:R-:W-:Y:S01]  /*60f0*/  FSETP.GEU.AND P2, PT, R153, -126, PT ;  /* 0xc2fc00009900780b */ /* 0x000fe20003f4e000 */
[----:B------:R-:W-:Y:S01]  /*6100*/  FADD R79, R9, R78 ;  /* 0x0000004e094f7221 */ /* 0x000fe20000000000 */
[----:B------:R-:W-:Y:S01]  /*6110*/  @!P3 FMUL R83, R83, 0.5 ;  /* 0x3f0000005353b820 */ /* 0x000fe20000400000 */
[----:B------:R2:W3:Y:S01]  /*6120*/  MUFU.EX2 R76, R84 ;  /* 0x00000054004c7308 */ /* 0x0004e20000000800 */
[----:B-----5:R-:W-:Y:S01]  /*6130*/  @!P4 FMUL R67, R67, R67 ;  /* 0x000000434343c220 */ /* 0x020fe20000400000 */
[----:B------:R-:W-:Y:S01]  /*6140*/  FSETP.GEU.AND P4, PT, R85, -126, PT ;  /* 0xc2fc00005500780b */ /* 0x000fe20003f8e000 */
[----:B------:R-:W-:Y:S01]  /*6150*/  FADD R82, R26, R71 ;  /* 0x000000471a527221 */ /* 0x000fe20000000000 */
[----:B------:R-:W-:Y:S01]  /*6160*/  FADD R9, R8, R57 ;  /* 0x0000003908097221 */ /* 0x000fe20000000000 */
[----:B------:R-:W-:Y:S01]  /*6170*/  FADD R26, R12, R73 ;  /* 0x000000490c1a7221 */ /* 0x000fe20000000000 */
[----:B------:R-:W-:Y:S01]  /*6180*/  FADD R78, R14, R81 ;  /* 0x000000510e4e7221 */ /* 0x000fe20000000000 */
[----:B------:R-:W-:Y:S01]  /*6190*/  FADD R157, R46, R67 ;  /* 0x000000432e9d7221 */ /* 0x000fe20000000000 */
[----:B------:R-:W4:Y:S01]  /*61a0*/  MUFU.EX2 R83, R83 ;  /* 0x0000005300537308 */ /* 0x000f220000000800 */
[----:B-1----:R-:W-:Y:S01]  /*61b0*/  @!P5 FMUL R74, R74, R74 ;  /* 0x0000004a4a4ad220 */ /* 0x002fe20000400000 */
[----:B------:R-:W-:Y:S01]  /*61c0*/  FSETP.GEU.AND P5, PT, R86, -126, PT ;  /* 0xc2fc00005600780b */ /* 0x000fe20003fae000 */
[----:B------:R-:W-:Y:S01]  /*61d0*/  FADD R71, R9, R26 ;  /* 0x0000001a09477221 */ /* 0x000fe20000000000 */
[----:B--2---:R-:W-:Y:S01]  /*61e0*/  FADD R84, R11, R78 ;  /* 0x0000004e0b547221 */ /* 0x004fe20000000000 */
[----:B------:R-:W-:Y:S01]  /*61f0*/  FADD R9, R15, R20 ;  /* 0x000000140f097221 */ /* 0x000fe20000000000 */
[----:B------:R-:W-:Y:S01]  /*6200*/  FADD R26, R41, R56 ;  /* 0x00000038291a7221 */ /* 0x000fe20000000000 */
[----:B------:R-:W-:Y:S01]  /*6210*/  @!P4 FMUL R85, R85, 0.5 ;  /* 0x3f0000005555c820 */ /* 0x000fe20000400000 */
[----:B------:R-:W-:Y:S01]  /*6220*/  FADD R11, R33, R48 ;  /* 0x00000030210b7221 */ /* 0x000fe20000000000 */
[----:B---3--:R-:W-:Y:S01]  /*6230*/  @!P6 FMUL R76, R76, R76 ;  /* 0x0000004c4c4ce220 */ /* 0x008fe20000400000 */
[----:B------:R-:W-:Y:S01]  /*6240*/  FSETP.GEU.AND P6, PT, R87, -126, PT ;  /* 0xc2fc00005700780b */ /* 0x000fe20003fce000 */
[----:B------:R-:W-:Y:S01]  /*6250*/  FADD R78, R49, R64 ;  /* 0x00000040314e7221 */ /* 0x000fe20000000000 */
[----:B------:R-:W-:Y:S01]  /*6260*/  FADD R9, R9, R26 ;  /* 0x0000001a09097221 */ /* 0x000fe20000000000 */
[----:B------:R-:W1:Y:S01]  /*6270*/  MUFU.EX2 R85, R85 ;  /* 0x0000005500557308 */ /* 0x000e620000000800 */
[----:B------:R-:W-:Y:S01]  /*6280*/  FADD R158, R43, R76 ;  /* 0x0000004c2b9e7221 */ /* 0x000fe20000000000 */
[----:B------:R-:W-:Y:S01]  /*6290*/  @!P5 FMUL R86, R86, 0.5 ;  /* 0x3f0000005656d820 */ /* 0x000fe20000400000 */
[----:B------:R-:W-:Y:S01]  /*62a0*/  FADD R78, R11, R78 ;  /* 0x0000004e0b4e7221 */ /* 0x000fe20000000000 */
[----:B----4-:R-:W-:Y:S01]  /*62b0*/  @!P3 FMUL R83, R83, R83 ;  /* 0x000000535353b220 */ /* 0x010fe20000400000 */
[----:B------:R-:W-:Y:S01]  /*62c0*/  FSETP.GEU.AND P3, PT, R154, -126, PT ;  /* 0xc2fc00009a00780b */ /* 0x000fe20003f6e000 */
[----:B------:R-:W-:Y:S01]  /*62d0*/  FADD R11, R25, R62 ;  /* 0x0000003e190b7221 */ /* 0x000fe20000000000 */
[----:B------:R-:W-:Y:S01]  /*62e0*/  FADD R26, R30, R51 ;  /* 0x000000331e1a7221 */ /* 0x000fe20000000000 */
[----:B------:R-:W2:Y:S01]  /*62f0*/  MUFU.EX2 R86, R86 ;  /* 0x0000005600567308 */ /* 0x000ea20000000800 */
[----:B------:R-:W-:Y:S01]  /*6300*/  @!P2 FMUL R153, R153, 0.5 ;  /* 0x3f0000009999a820 */ /* 0x000fe20000400000 */
[----:B------:R-:W-:Y:S01]  /*6310*/  @!P6 FMUL R87, R87, 0.5 ;  /* 0x3f0000005757e820 */ /* 0x000fe20000400000 */
[----:B------:R-:W-:Y:S01]  /*6320*/  FADD R159, R11, R156 ;  /* 0x0000009c0b9f7221 */ /* 0x000fe20000000000 */
[----:B------:R-:W-:Y:S01]  /*6330*/  FADD R162, R155, R158 ;  /* 0x0000009e9ba27221 */ /* 0x000fe20000000000 */
[----:B------:R-:W-:Y:S01]  /*6340*/  FADD R160, R26, R157 ;  /* 0x0000009d1aa07221 */ /* 0x000fe20000000000 */
[----:B------:R-:W-:Y:S01]  /*6350*/  FADD R26, R38, R59 ;  /* 0x0000003b261a7221 */ /* 0x000fe20000000000 */
[----:B------:R-:W-:Y:S01]  /*6360*/  FADD R155, R54, R83 ;  /* 0x00000053369b7221 */ /* 0x000fe20000000000 */
[----:B------:R-:W3:Y:S01]  /*6370*/  MUFU.EX2 R87, R87 ;  /* 0x0000005700577308 */ /* 0x000ee20000000800 */
[----:B------:R-:W-:Y:S01]  /*6380*/  FADD R11, R27, R66 ;  /* 0x000000421b0b7221 */ /* 0x000fe20000000000 */
[----:B------:R-:W-:Y:S01]  /*6390*/  @!P3 FMUL R154, R154, 0.5 ;  /* 0x3f0000009a9ab820 */ /* 0x000fe20000400000 */
[----:B------:R-:W-:Y:S01]  /*63a0*/  FADD R156, R39, R74 ;  /* 0x0000004a279c7221 */ /* 0x000fe20000000000 */
[----:B-1----:R-:W-:Y:S01]  /*63b0*/  @!P4 FMUL R85, R85, R85 ;  /* 0x000000555555c220 */ /* 0x002fe20000400000 */
[----:B------:R-:W-:Y:S01]  /*63c0*/  FADD R163, R26, R155 ;  /* 0x0000009b1aa37221 */ /* 0x000fe20000000000 */
[----:B------:R-:W-:Y:S01]  /*63d0*/  FADD R26, R31, R70 ;  /* 0x000000461f1a7221 */ /* 0x000fe20000000000 */
[----:B------:R-:W-:Y:S01]  /*63e0*/  FADD R161, R11, R156 ;  /* 0x0000009c0ba17221 */ /* 0x000fe20000000000 */
[----:B------:R-:W1:Y:S01]  /*63f0*/  MUFU.EX2 R153, R153 ;  /* 0x0000009900997308 */ /* 0x000e620000000800 */
[----:B--2---:R-:W-:Y:S01]  /*6400*/  @!P5 FMUL R86, R86, R86 ;  /* 0x000000565656d220 */ /* 0x004fe20000400000 */
[----:B------:R-:W-:Y:S01]  /*6410*/  FADD R11, R34, R55 ;  /* 0x00000037220b7221 */ /* 0x000fe20000000000 */
[----:B------:R-:W-:Y:S01]  /*6420*/  FADD R156, R50, R85 ;  /* 0x00000055329c7221 */ /* 0x000fe20000000000 */
[----:B------:R-:W-:Y:S01]  /*6430*/  FADD R155, R42, R63 ;  /* 0x0000003f2a9b7221 */ /* 0x000fe20000000000 */
[----:B------:R-:W-:Y:S01]  /*6440*/  FADD R157, R47, R86 ;  /* 0x000000562f9d7221 */ /* 0x000fe20000000000 */
[----:B------:R-:W-:Y:S01]  /*6450*/  FADD R159, R159, R162 ;  /* 0x000000a29f9f7221 */ /* 0x000fe20000000000 */
[----:B------:R-:W-:Y:S01]  /*6460*/  FADD R11, R11, R156 ;  /* 0x0000009c0b0b7221 */ /* 0x000fe20000000000 */
[----:B------:R-:W2:Y:S01]  /*6470*/  MUFU.EX2 R154, R154 ;  /* 0x0000009a009a7308 */ /* 0x000ea20000000800 */
        /* <DEDUP_REMOVED lines=14> */
[----:B------:R-:W-:Y:S01]  /*6560*/  SHF.L.U32 R9, R19, 0x1f, RZ ;  /* 0x0000001f13097819 */ /* 0x000fe200000006ff */
[----:B-1----:R-:W-:Y:S01]  /*6570*/  @!P2 FMUL R153, R153, R153 ;  /* 0x000000999999a220 */ /* 0x002fe20000400000 */
[----:B------:R-:W-:Y:S01]  /*6580*/  FADD R11, R160, R11 ;  /* 0x0000000ba00b7221 */ /* 0x000fe20000000000 */
[----:B------:R-:W-:Y:S01]  /*6590*/  F2FP.BF16.F32.PACK_AB R25, R30, R25 ;  /* 0x000000191e19723e */ /* 0x000fe200000010ff */
[----:B------:R-:W-:Y:S01]  /*65a0*/  FADD R75, R75, R78 ;  /* 0x0000004e4b4b7221 */ /* 0x000fe20000000000 */
[----:B--2---:R-:W-:Y:S01]  /*65b0*/  @!P3 FMUL R154, R154, R154 ;  /* 0x0000009a9a9ab220 */ /* 0x004fe20000400000 */
[----:B------:R-:W-:Y:S01]  /*65c0*/  FADD R26, R26, R11 ;  /* 0x0000000b1a1a7221 */ /* 0x000fe20000000000 */
[----:B------:R-:W-:Y:S01]  /*65d0*/  F2FP.BF16.F32.PACK_AB R30, R33, R10 ;  /* 0x0000000a211e723e */ /* 0x000fe200000010ff */
[----:B------:R1:W2:Y:S01]  /*65e0*/  SYNCS.PHASECHK.TRANS64.TRYWAIT P2, [UR6+0x34400], R9 ;  /* 0x03440009ff0075a7 */ /* 0x0002a20008040146 */
[----:B------:R-:W-:Y:S01]  /*65f0*/  F2FP.BF16.F32.PACK_AB R27, R34, R27 ;  /* 0x0000001b221b723e */ /* 0x000fe200000010ff */
[----:B------:R-:W-:Y:S01]  /*6600*/  FFMA R0, R153, R0, R26 ;  /* 0x0000000099007223 */ /* 0x000fe2000000001a */
[----:B------:R-:W-:Y:S01]  /*6610*/  F2FP.BF16.F32.PACK_AB R33, R46, R35 ;  /* 0x000000232e21723e */ /* 0x000fe200000010ff */
[----:B------:R-:W-:Y:S01]  /*6620*/  FFMA R3, R154, R3, R75 ;  /* 0x000000039a037223 */ /* 0x000fe2000000004b */
[----:B------:R-:W-:Y:S01]  /*6630*/  F2FP.BF16.F32.PACK_AB R34, R41, R12 ;  /* 0x0000000c2922723e */ /* 0x000fe200000010ff */
[-C--:B------:R-:W-:Y:S01]  /*6640*/  FMUL R88, R88, R154.reuse ;  /* 0x0000009a58587220 */ /* 0x080fe20000400000 */
[----:B------:R-:W-:Y:S01]  /*6650*/  F2FP.BF16.F32.PACK_AB R35, R50, R39 ;  /* 0x000000273223723e */ /* 0x000fe200000010ff */
[-C--:B------:R-:W-:Y:S01]  /*6660*/  FMUL R89, R89, R154.reuse ;  /* 0x0000009a59597220 */ /* 0x080fe20000400000 */
[----:B------:R-:W-:Y:S01]  /*6670*/  F2FP.BF16.F32.PACK_AB R46, R48, R65 ;  /* 0x00000041302e723e */ /* 0x000fe200000010ff */
[-C--:B------:R-:W-:Y:S01]  /*6680*/  FMUL R92, R92, R154.reuse ;  /* 0x0000009a5c5c7220 */ /* 0x080fe20000400000 */
[----:B------:R-:W-:Y:S01]  /*6690*/  F2FP.BF16.F32.PACK_AB R31, R42, R31 ;  /* 0x0000001f2a1f723e */ /* 0x000fe200000010ff */
[----:B------:R-:W-:Y:S01]  /*66a0*/  FMUL R93, R93, R154 ;  /* 0x0000009a5d5d7220 */ /* 0x000fe20000400000 */
        /* <DEDUP_REMOVED lines=32> */
[----:B------:R-:W-:Y:S01]  /*68b0*/  FMUL R149, R149, R154 ;  /* 0x0000009a95957220 */ /* 0x000fe20000400000 */
        /* <DEDUP_REMOVED lines=42> */
[----:B------:R-:W-:Y:S01]  /*6b60*/  F2FP.BF16.F32.PACK_AB R54, R64, R81 ;  /* 0x000000514036723e */ /* 0x000fe200000010ff */
[----:B-12---:R-:W-:Y:S06]  /*6b70*/  @!P0 BRA `(.L_x_29) ;  /* 0x0000000000048947 */ /* 0x006fec0003800000 */
[----:B------:R-:W-:Y:S01]  /*6b80*/  BPT.TRAP 0x1 ;  /* 0x000000040000795c */ /* 0x000fe20000300000 */
.L_x_29:
[----:B------:R-:W-:Y:S05]  /*6b90*/  @P2 BRA `(.L_x_30) ;  /* 0x0000000000082947 */ /* 0x000fea0003800000 */
[----:B------:R-:W1:Y:S02]  /*6ba0*/  SYNCS.PHASECHK.TRANS64.TRYWAIT P2, [UR6+0x34400], R9 ;  /* 0x03440009ff0075a7 */ /* 0x000e640008040146 */
[----:B-1----:R-:W-:Y:S05]  /*6bb0*/  @!P2 BRA `(.L_x_31) ;  /* 0x000000740078a947 */ /* 0x002fea0003800000 */
.L_x_30:
[----:B------:R-:W-:Y:S01]  /*6bc0*/  ULEA UR11, UR10, UR49, 0xb ;  /* 0x000000310a0b7291 */ /* 0x000fe2000f8e583f */
[----:B------:R-:W-:Y:S01]  /*6bd0*/  WARPGROUP.ARRIVE ;  /* 0x00000000000079c5 */ /* 0x000fe20000000000 */
[----:B------:R-:W-:Y:S01]  /*6be0*/  UMOV UR7, 0x40000040 ;  /* 0x4000004000077882 */ /* 0x000fe20000000000 */
[----:B------:R-:W-:-:S04]  /*6bf0*/  F2FP.BF16.F32.PACK_AB R55, R87, R86 ;  /* 0x000000565737723e */ /* 0x000fc800000010ff */
[----:B------:R-:W-:Y:S02]  /*6c00*/  UMOV UR6, UR11 ;  /* 0x0000000b00067c82 */ /* 0x000fe40008000000 */
        /* <DEDUP_REMOVED lines=39> */
.L_x_32:
[----:B------:R-:W-:-:S04]  /*6e80*/  ULEA UR6, UR50, UR41, 0x3 ;  /* 0x0000002932067291 */ /* 0x000fc8000f8e183f */
[----:B------:R-:W-:-:S04]  /*6e90*/  UIADD3 UR6, UR6, 0x34428, URZ ;  /* 0x0003442806067890 */ /* 0x000fc8000fffe03f */
[----:B------:R-:W-:-:S09]  /*6ea0*/  UPRMT UR6, URZ, 0x654, UR6 ;  /* 0x000006543f067896 */ /* 0x000fd20008000006 */
[----:B------:R-:W-:Y:S01]  /*6eb0*/  SYNCS.ARRIVE.TRANS64.RED.A1T0 RZ, [UR6], RZ ;  /* 0x000000ffffff79a7 */ /* 0x000fe20008100406 */
[----:B------:R-:W-:Y:S05]  /*6ec0*/  @P1 BRA `(.L_x_33) ;  /* 0x0000000000041947 */ /* 0x000fea0003800000 */
[----:B------:R-:W-:Y:S01]  /*6ed0*/  BPT.TRAP 0x1 ;  /* 0x000000040000795c */ /* 0x000fe20000300000 */
.L_x_33:
[----:B------:R-:W-:-:S04]  /*6ee0*/  UIADD3 UR50, UR50, 0x1, URZ ;  /* 0x0000000132327890 */ /* 0x000fc8000fffe03f */
[----:B------:R-:W-:-:S04]  /*6ef0*/  UISETP.NE.AND UP0, UPT, UR50, 0x5, UPT ;  /* 0x000000053200788c */ /* 0x000fc8000bf05270 */
[----:B------:R-:W-:Y:S01]  /*6f00*/  USEL UR50, UR50, URZ, UP0 ;  /* 0x0000003f32327287 */ /* 0x000fe20008000000 */
[----:B------:R-:W-:Y:S11]  /*6f10*/  @!P0 BRA `(.L_x_34) ;  /* 0x0000000000048947 */ /* 0x000ff60003800000 */
[----:B------:R-:W-:Y:S01]  /*6f20*/  BPT.TRAP 0x1 ;  /* 0x000000040000795c */ /* 0x000fe20000300000 */
.L_x_34:
[----:B------:R-:W-:-:S04]  /*6f30*/  ULEA UR6, UR50, UR41, 0x3 ;  /* 0x0000002932067291 */ /* 0x000fc8000f8e183f */
[----:B------:R-:W-:-:S04]  /*6f40*/  UIADD3 UR6, UR6, 0x34428, URZ ;  /* 0x0003442806067890 */ /* 0x000fc8000fffe03f */
[----:B------:R-:W-:-:S09]  /*6f50*/  UPRMT UR6, URZ, 0x654, UR6 ;  /* 0x000006543f067896 */ /* 0x000fd20008000006 */
[----:B------:R-:W-:Y:S01]  /*6f60*/  SYNCS.ARRIVE.TRANS64.RED.A1T0 RZ, [UR6], RZ ;  /* 0x000000ffffff79a7 */ /* 0x000fe20008100406 */
[----:B------:R-:W-:Y:S05]  /*6f70*/  @P1 BRA `(.L_x_35) ;  /* 0x0000000000041947 */ /* 0x000fea0003800000 */
[----:B------:R-:W-:Y:S01]  /*6f80*/  BPT.TRAP 0x1 ;  /* 0x000000040000795c */ /* 0x000fe20000300000 */
.L_x_35:
[----:B------:R-:W-:Y:S01]  /*6f90*/  UIADD3 UR10, UR10, 0x1, URZ ;  /* 0x000000010a0a7890 */ /* 0x000fe2000fffe03f */
[C---:B------:R-:W-:Y:S01]  /*6fa0*/  ISETP.GT.AND P2, PT, R7.reuse, 0x2, PT ;  /* 0x000000020700780c */ /* 0x040fe20003f44270 */
[----:B------:R-:W-:Y:S01]  /*6fb0*/  UIADD3 UR50, UR50, 0x1, URZ ;  /* 0x0000000132327890 */ /* 0x000fe2000fffe03f */
[----:B------:R-:W-:Y:S01]  /*6fc0*/  IADD3 R7, R7, -0x1, RZ ;  /* 0xffffffff07077810 */ /* 0x000fe20007ffe0ff */
[----:B------:R-:W-:Y:S01]  /*6fd0*/  UISETP.NE.AND UP1, UPT, UR10, 0x5, UPT ;  /* 0x000000050a00788c */ /* 0x000fe2000bf25270 */
[----:B------:R-:W-:Y:S01]  /*6fe0*/  VIADD R4, R4, 0x80 ;  /* 0x0000008004047836 */ /* 0x000fe20000000000 */
[----:B------:R-:W-:Y:S01]  /*6ff0*/  UISETP.NE.AND UP0, UPT, UR50, 0x5, UPT ;  /* 0x000000053200788c */ /* 0x000fe2000bf05270 */
[----:B-1----:R-:W-:Y:S01]  /*7000*/  MOV R9, R5 ;  /* 0x0000000500097202 */ /* 0x002fe20000000f00 */
[----:B------:R-:W-:Y:S01]  /*7010*/  USEL UR6, URZ, 0x1, UP1 ;  /* 0x000000013f067887 */ /* 0x000fe20008800000 */
[----:B------:R-:W-:Y:S01]  /*7020*/  IMAD.MOV.U32 R11, RZ, RZ, R6 ;  /* 0x000000ffff0b7224 */ /* 0x000fe200078e0006 */
[----:B------:R-:W-:-:S02]  /*7030*/  USEL UR50, UR50, URZ, UP0 ;  /* 0x0000003f32327287 */ /* 0x000fc40008000000 */
[----:B------:R-:W-:Y:S02]  /*7040*/  USEL UR38, UR10, URZ, UP1 ;  /* 0x0000003f0a267287 */ /* 0x000fe40008800000 */
[----:B------:R-:W-:Y:S01]  /*7050*/  LOP3.LUT R19, R19, UR6, RZ, 0x3c, !PT ;  /* 0x0000000613137c12 */ /* 0x000fe2000f8e3cff */
[----:B------:R-:W-:Y:S09]  /*7060*/  @P2 BRA `(.L_x_36) ;  /* 0xffffffd000fc2947 */ /* 0x000ff2000383ffff */
.L_x_25:
[----:B------:R-:W-:-:S13]  /*7070*/  ISETP.GE.AND P2, PT, R7, 0x1, PT ;  /* 0x000000010700780c */ /* 0x000fda0003f46270 */
[----:B------:R-:W-:Y:S05]  /*7080*/  @!P2 BRA `(.L_x_37) ;  /* 0x000000340094a947 */ /* 0x000fea0003800000 */
[----:B------:R-:W-:Y:S01]  /*7090*/  MOV R9, R5 ;  /* 0x0000000500097202 */ /* 0x000fe20000000f00 */
[----:B------:R-:W-:Y:S01]  /*70a0*/  IMAD.MOV.U32 R8, RZ, RZ, R6 ;  /* 0x000000ffff087224 */ /* 0x000fe200078e0006 */
[----:B------:R-:W-:-:S06]  /*70b0*/  ULDC UR51, c[0x0][0x604] ;  /* 0x0001810000337ab9 */ /* 0x000fcc0000000800 */
.L_x_48:
[----:B------:R-:W-:Y:S05]  /*70c0*/  @!P0 BRA `(.L_x_38) ;  /* 0x0000000000048947 */ /* 0x000fea0003800000 */
[----:B------:R-:W-:Y:S01]  /*70d0*/  BPT.TRAP 0x1 ;  /* 0x000000040000795c */ /* 0x000fe20000300000 */
.L_x_38:
[----:B------:R-:W-:Y:S01]  /*70e0*/  ULEA UR6, UR38, UR41, 0x3 ;  /* 0x0000002926067291 */ /* 0x000fe2000f8e183f */
[----:B------:R-:W-:-:S08]  /*70f0*/  SHF.L.U32 R5, R19, 0x1f, RZ ;  /* 0x0000001f13057819 */ /* 0x000fd000000006ff */
[----:B------:R-:W1:Y:S02]  /*7100*/  SYNCS.PHASECHK.TRANS64.TRYWAIT P2, [UR6+0x34400], R5 ;  /* 0x03440005ff0075a7 */ /* 0x000e640008040146 */
[----:B-1----:R-:W-:Y:S05]  /*7110*/  @!P2 BRA `(.L_x_39) ;  /* 0x000000700038a947 */ /* 0x002fea0003800000 */
.L_x_131:
        /* <DEDUP_REMOVED lines=47> */
.L_x_40:
[----:B-1----:R-:W-:Y:S01]  /*7410*/  LEA R6, R18, R23, 0x6 ;  /* 0x0000001712067211 */ /* 0x002fe200078e30ff */
[C---:B------:R-:W-:Y:S01]  /*7420*/  VIADD R5, R4.reuse, 0x1 ;  /* 0x0000000104057836 */ /* 0x040fe20000000000 */
[C---:B------:R-:W-:Y:S01]  /*7430*/  IADD3 R11, R4.reuse, 0x8, RZ ;  /* 0x00000008040b7810 */ /* 0x040fe20007ffe0ff */
[----:B------:R-:W-:Y:S01]  /*7440*/  VIADD R13, R4, 0x9 ;  /* 0x00000009040d7836 */ /* 0x000fe20000000000 */
[----:B------:R-:W-:Y:S01]  /*7450*/  ISETP.GE.AND P2, PT, R6, R4, PT ;  /* 0x000000040600720c */ /* 0x000fe20003f46270 */
[----:B------:R-:W-:Y:S01]  /*7460*/  VIADD R21, R4, 0x11 ;  /* 0x0000001104157836 */ /* 0x000fe20000000000 */
[----:B------:R-:W-:Y:S01]  /*7470*/  ISETP.GE.AND P3, PT, R6, R5, PT ;  /* 0x000000050600720c */ /* 0x000fe20003f66270 */
[----:B------:R-:W-:Y:S01]  /*7480*/  VIADD R155, R4, 0x19 ;  /* 0x00000019049b7836 */ /* 0x000fe20000000000 */
[----:B------:R-:W-:Y:S01]  /*7490*/  FSEL R24, R24, -INF , P2 ;  /* 0xff80000018187808 */ /* 0x000fe20001000000 */
[----:B------:R-:W-:Y:S01]  /*74a0*/  VIADD R159, R4, 0x21 ;  /* 0x00000021049f7836 */ /* 0x000fe20000000000 */
[----:B------:R-:W-:Y:S01]  /*74b0*/  ISETP.GE.AND P2, PT, R6, R11, PT ;  /* 0x0000000b0600720c */ /* 0x000fe20003f46270 */
[C---:B------:R-:W-:Y:S01]  /*74c0*/  VIADD R163, R4.reuse, 0x29 ;  /* 0x0000002904a37836 */ /* 0x040fe20000000000 */
[----:B------:R-:W-:Y:S01]  /*74d0*/  FSEL R25, R25, -INF , P3 ;  /* 0xff80000019197808 */ /* 0x000fe20001800000 */
[----:B------:R-:W-:Y:S01]  /*74e0*/  VIADD R167, R4, 0x31 ;  /* 0x0000003104a77836 */ /* 0x000fe20000000000 */
[----:B------:R-:W-:Y:S01]  /*74f0*/  FMNMX R10, R24, R9, !PT ;  /* 0x00000009180a7209 */ /* 0x000fe20007800000 */
[C---:B------:R-:W-:Y:S01]  /*7500*/  VIADD R171, R4.reuse, 0x39 ;  /* 0x0000003904ab7836 */ /* 0x040fe20000000000 */
[C---:B------:R-:W-:Y:S01]  /*7510*/  IADD3 R15, R4.reuse, 0x10, RZ ;  /* 0x00000010040f7810 */ /* 0x040fe20007ffe0ff */
[----:B------:R-:W-:Y:S01]  /*7520*/  VIADD R175, R4, 0x41 ;  /* 0x0000004104af7836 */ /* 0x000fe20000000000 */
[----:B------:R-:W-:Y:S01]  /*7530*/  ISETP.GE.AND P3, PT, R6, R13, PT ;  /* 0x0000000d0600720c */ /* 0x000fe20003f66270 */
[----:B------:R-:W-:Y:S01]  /*7540*/  VIADD R179, R4, 0x49 ;  /* 0x0000004904b37836 */ /* 0x000fe20000000000 */
[----:B------:R-:W-:Y:S01]  /*7550*/  FSEL R28, R28, -INF , P2 ;  /* 0xff8000001c1c7808 */ /* 0x000fe20001000000 */
[C---:B------:R-:W-:Y:S01]  /*7560*/  VIADD R183, R4.reuse, 0x51 ;  /* 0x0000005104b77836 */ /* 0x040fe20000000000 */
[----:B------:R-:W-:Y:S01]  /*7570*/  FMNMX R153, R25, R10, !PT ;  /* 0x0000000a19997209 */ /* 0x000fe20007800000 */
        /* <DEDUP_REMOVED lines=10> */
[----:B------:R-:W-:Y:S01]  /*7620*/  ULEA UR6, UR10, UR41, 0x3 ;  /* 0x000000290a067291 */ /* 0x000fe2000f8e183f */
[----:B------:R-:W-:-:S02]  /*7630*/  FSEL R32, R32, -INF , P2 ;  /* 0xff80000020207808 */ /* 0x000fc40001000000 */
[----:B------:R-:W-:Y:S02]  /*7640*/  FMNMX R157, R29, R10, !PT ;  /* 0x0000000a1d9d7209 */ /* 0x000fe40007800000 */
[----:B------:R-:W-:Y:S02]  /*7650*/  ISETP.GE.AND P2, PT, R6, R153, PT ;  /* 0x000000990600720c */ /* 0x000fe40003f46270 */
[----:B------:R-:W-:Y:S02]  /*7660*/  FSEL R33, R33, -INF , P3 ;  /* 0xff80000021217808 */ /* 0x000fe40001800000 */
[----:B------:R-:W-:Y:S02]  /*7670*/  FMNMX R10, R32, R157, !PT ;  /* 0x0000009d200a7209 */ /* 0x000fe40007800000 */
[----:B------:R-:W-:Y:S02]  /*7680*/  IADD3 R157, R4, 0x20, RZ ;  /* 0x00000020049d7810 */ /* 0x000fe40007ffe0ff */
[----:B------:R-:W-:-:S02]  /*7690*/  ISETP.GE.AND P3, PT, R6, R155, PT ;  /* 0x0000009b0600720c */ /* 0x000fc40003f66270 */
[----:B------:R-:W-:Y:S02]  /*76a0*/  FSEL R36, R36, -INF , P2 ;  /* 0xff80000024247808 */ /* 0x000fe40001000000 */
[----:B------:R-:W-:Y:S02]  /*76b0*/  FMNMX R161, R33, R10, !PT ;  /* 0x0000000a21a17209 */ /* 0x000fe40007800000 */
[----:B------:R-:W-:Y:S02]  /*76c0*/  ISETP.GE.AND P2, PT, R6, R157, PT ;  /* 0x0000009d0600720c */ /* 0x000fe40003f46270 */
[----:B------:R-:W-:Y:S02]  /*76d0*/  FSEL R37, R37, -INF , P3 ;  /* 0xff80000025257808 */ /* 0x000fe40001800000 */
[----:B------:R-:W-:Y:S02]  /*76e0*/  FMNMX R10, R36, R161, !PT ;  /* 0x000000a1240a7209 */ /* 0x000fe40007800000 */
[----:B------:R-:W-:-:S02]  /*76f0*/  IADD3 R161, R4, 0x28, RZ ;  /* 0x0000002804a17810 */ /* 0x000fc40007ffe0ff */
[----:B------:R-:W-:Y:S02]  /*7700*/  ISETP.GE.AND P3, PT, R6, R159, PT ;  /* 0x0000009f0600720c */ /* 0x000fe40003f66270 */
[----:B------:R-:W-:Y:S02]  /*7710*/  FSEL R40, R40, -INF , P2 ;  /* 0xff80000028287808 */ /* 0x000fe40001000000 */
[----:B------:R-:W-:Y:S02]  /*7720*/  FMNMX R165, R37, R10, !PT ;  /* 0x0000000a25a57209 */ /* 0x000fe40007800000 */
[----:B------:R-:W-:Y:S02]  /*7730*/  ISETP.GE.AND P2, PT, R6, R161, PT ;  /* 0x000000a10600720c */ /* 0x000fe40003f46270 */
[----:B------:R-:W-:Y:S02]  /*7740*/  FSEL R41, R41, -INF , P3 ;  /* 0xff80000029297808 */ /* 0x000fe40001800000 */
[----:B------:R-:W-:-:S02]  /*7750*/  FMNMX R10, R40, R165, !PT ;  /* 0x000000a5280a7209 */ /* 0x000fc40007800000 */
[----:B------:R-:W-:Y:S02]  /*7760*/  IADD3 R165, R4, 0x30, RZ ;  /* 0x0000003004a57810 */ /* 0x000fe40007ffe0ff */
[----:B------:R-:W-:Y:S02]  /*7770*/  ISETP.GE.AND P3, PT, R6, R163, PT ;  /* 0x000000a30600720c */ /* 0x000fe40003f66270 */
[----:B------:R-:W-:Y:S02]  /*7780*/  FSEL R44, R44, -INF , P2 ;  /* 0xff8000002c2c7808 */ /* 0x000fe40001000000 */
[----:B------:R-:W-:Y:S02]  /*7790*/  FMNMX R169, R41, R10, !PT ;  /* 0x0000000a29a97209 */ /* 0x000fe40007800000 */
[----:B------:R-:W-:Y:S02]  /*77a0*/  ISETP.GE.AND P2, PT, R6, R165, PT ;  /* 0x000000a50600720c */ /* 0x000fe40003f46270 */
[----:B------:R-:W-:-:S02]  /*77b0*/  FSEL R45, R45, -INF , P3 ;  /* 0xff8000002d2d7808 */ /* 0x000fc40001800000 */
[----:B------:R-:W-:Y:S02]  /*77c0*/  FMNMX R10, R44, R169, !PT ;  /* 0x000000a92c0a7209 */ /* 0x000fe40007800000 */
[----:B------:R-:W-:Y:S02]  /*77d0*/  IADD3 R169, R4, 0x38, RZ ;  /* 0x0000003804a97810 */ /* 0x000fe40007ffe0ff */
[----:B------:R-:W-:Y:S02]  /*77e0*/  ISETP.GE.AND P3, PT, R6, R167, PT ;  /* 0x000000a70600720c */ /* 0x000fe40003f66270 */
[----:B------:R-:W-:Y:S02]  /*77f0*/  FSEL R48, R48, -INF , P2 ;  /* 0xff80000030307808 */ /* 0x000fe40001000000 */
[----:B------:R-:W-:Y:S02]  /*7800*/  FMNMX R173, R45, R10, !PT ;  /* 0x0000000a2dad7209 */ /* 0x000fe40007800000 */
[----:B------:R-:W-:-:S02]  /*7810*/  ISETP.GE.AND P2, PT, R6, R169, PT ;  /* 0x000000a90600720c */ /* 0x000fc40003f46270 */
[----:B------:R-:W-:Y:S02]  /*7820*/  FSEL R49, R49, -INF , P3 ;  /* 0xff80000031317808 */ /* 0x000fe40001800000 */
[----:B------:R-:W-:Y:S02]  /*7830*/  FMNMX R10, R48, R173, !PT ;  /* 0x000000ad300a7209 */ /* 0x000fe40007800000 */
[----:B------:R-:W-:Y:S02]  /*7840*/  IADD3 R173, R4, 0x40, RZ ;  /* 0x0000004004ad7810 */ /* 0x000fe40007ffe0ff */
[----:B------:R-:W-:Y:S02]  /*7850*/  ISETP.GE.AND P3, PT, R6, R171, PT ;  /* 0x000000ab0600720c */ /* 0x000fe40003f66270 */
[----:B------:R-:W-:Y:S02]  /*7860*/  FSEL R52, R52, -INF , P2 ;  /* 0xff80000034347808 */ /* 0x000fe40001000000 */
[----:B------:R-:W-:-:S02]  /*7870*/  FMNMX R177, R49, R10, !PT ;  /* 0x0000000a31b17209 */ /* 0x000fc40007800000 */
[----:B------:R-:W-:Y:S02]  /*7880*/  ISETP.GE.AND P2, PT, R6, R173, PT ;  /* 0x000000ad0600720c */ /* 0x000fe40003f46270 */
[----:B------:R-:W-:Y:S02]  /*7890*/  FSEL R53, R53, -INF , P3 ;  /* 0xff80000035357808 */ /* 0x000fe40001800000 */
[----:B------:R-:W-:Y:S02]  /*78a0*/  FMNMX R10, R52, R177, !PT ;  /* 0x000000b1340a7209 */ /* 0x000fe40007800000 */
[----:B------:R-:W-:Y:S02]  /*78b0*/  IADD3 R177, R4, 0x48, RZ ;  /* 0x0000004804b17810 */ /* 0x000fe40007ffe0ff */
[----:B------:R-:W-:Y:S02]  /*78c0*/  ISETP.GE.AND P3, PT, R6, R175, PT ;  /* 0x000000af0600720c */ /* 0x000fe40003f66270 */
        /* <DEDUP_REMOVED lines=47> */
[----:B------:R-:W-:Y:S02]  /*7bc0*/  ISETP.GE.AND P3, PT, R6, R203, PT ;  /* 0x000000cb0600720c */ /* 0x000fe40003f66270 */
[----:B------:R-:W-:-:S02]  /*7bd0*/  FSEL R84, R84, -INF , P2 ;  /* 0xff80000054547808 */ /* 0x000fc40001000000 */
[----:B------:R-:W-:Y:S02]  /*7be0*/  FMNMX R205, R81, R10, !PT ;  /* 0x0000000a51cd7209 */ /* 0x000fe40007800000 */
[----:B------:R-:W-:Y:S02]  /*7bf0*/  FSEL R85, R85, -INF , P3 ;  /* 0xff80000055557808 */ /* 0x000fe40001800000 */
[----:B------:R-:W-:Y:S02]  /*7c00*/  FMNMX R10, R84, R205, !PT ;  /* 0x000000cd540a7209 */ /* 0x000fe40007800000 */
[----:B------:R-:W-:Y:S02]  /*7c10*/  IADD3 R12, R6, 0x8, RZ ;  /* 0x00000008060c7810 */ /* 0x000fe40007ffe0ff */
[----:B------:R-:W-:Y:S02]  /*7c20*/  FMNMX R10, R85, R10, !PT ;  /* 0x0000000a550a7209 */ /* 0x000fe40007800000 */
[----:B------:R-:W-:-:S02]  /*7c30*/  ISETP.GE.AND P6, PT, R12, R21, PT ;  /* 0x000000150c00720c */ /* 0x000fc40003fc6270 */
[C---:B------:R-:W-:Y:S01]  /*7c40*/  ISETP.GE.AND P2, PT, R12.reuse, R13, PT ;  /* 0x0000000d0c00720c */ /* 0x040fe20003f46270 */
[----:B------:R-:W1:Y:S01]  /*7c50*/  SHFL.BFLY PT, R205, R10, 0x1, 0x1f ;  /* 0x0c201f000acd7f89 */ /* 0x000e6200000e0000 */
[----:B------:R-:W-:Y:S02]  /*7c60*/  FSEL R35, R35, -INF , P6 ;  /* 0xff80000023237808 */ /* 0x000fe40003000000 */
[C---:B------:R-:W-:Y:S02]  /*7c70*/  ISETP.GE.AND P6, PT, R12.reuse, R161, PT ;  /* 0x000000a10c00720c */ /* 0x040fe40003fc6270 */
[----:B------:R-:W-:Y:S02]  /*7c80*/  ISETP.GE.AND P5, PT, R12, R5, PT ;  /* 0x000000050c00720c */ /* 0x000fe40003fa6270 */
[----:B------:R-:W-:Y:S02]  /*7c90*/  FSEL R46, R46, -INF , P6 ;  /* 0xff8000002e2e7808 */ /* 0x000fe40003000000 */
[----:B------:R-:W-:-:S02]  /*7ca0*/  ISETP.GE.AND P6, PT, R12, R171, PT ;  /* 0x000000ab0c00720c */ /* 0x000fc40003fc6270 */
[C---:B------:R-:W-:Y:S02]  /*7cb0*/  ISETP.GE.AND P4, PT, R12.reuse, R15, PT ;  /* 0x0000000f0c00720c */ /* 0x040fe40003f86270 */
[----:B------:R-:W-:Y:S02]  /*7cc0*/  FSEL R31, R31, -INF , P2 ;  /* 0xff8000001f1f7808 */ /* 0x000fe40001000000 */
[C---:B------:R-:W-:Y:S02]  /*7cd0*/  ISETP.GE.AND P3, PT, R12.reuse, R11, PT ;  /* 0x0000000b0c00720c */ /* 0x040fe40003f66270 */
[----:B------:R-:W-:Y:S02]  /*7ce0*/  ISETP.GE.AND P2, PT, R12, R157, PT ;  /* 0x0000009d0c00720c */ /* 0x000fe40003f46270 */
[----:B------:R-:W-:Y:S02]  /*7cf0*/  FSEL R55, R55, -INF , P6 ;  /* 0xff80000037377808 */ /* 0x000fe40003000000 */
[----:B------:R-:W-:-:S02]  /*7d00*/  FSEL R34, R34, -INF , P4 ;  /* 0xff80000022227808 */ /* 0x000fc40002000000 */
[----:B------:R-:W-:Y:S02]  /*7d10*/  ISETP.GE.AND P4, PT, R12, R159, PT ;  /* 0x0000009f0c00720c */ /* 0x000fe40003f86270 */
[----:B-1----:R-:W-:Y:S02]  /*7d20*/  FMNMX R205, R10, R205, !PT ;  /* 0x000000cd0acd7209 */ /* 0x002fe40007800000 */
[----:B------:R-:W-:Y:S02]  /*7d30*/  FSEL R30, R30, -INF , P3 ;  /* 0xff8000001e1e7808 */ /* 0x000fe40001800000 */
[----:B------:R-:W-:Y:S01]  /*7d40*/  FSEL R42, R42, -INF , P2 ;  /* 0xff8000002a2a7808 */ /* 0x000fe20001000000 */
[----:B------:R-:W1:Y:S01]  /*7d50*/  SHFL.BFLY PT, R6, R205, 0x2, 0x1f ;  /* 0x0c401f00cd067f89 */ /* 0x000e6200000e0000 */
[C---:B------:R-:W-:Y:S02]  /*7d60*/  ISETP.GE.AND P3, PT, R12.reuse, R155, PT ;  /* 0x0000009b0c00720c */ /* 0x040fe40003f66270 */
[----:B------:R-:W-:-:S02]  /*7d70*/  ISETP.GE.AND P2, PT, R12, R167, PT ;  /* 0x000000a70c00720c */ /* 0x000fc40003f46270 */
[----:B------:R-:W-:Y:S02]  /*7d80*/  FSEL R27, R27, -INF , P5 ;  /* 0xff8000001b1b7808 */ /* 0x000fe40002800000 */
[----:B------:R-:W-:Y:S02]  /*7d90*/  FSEL R43, R43, -INF , P4 ;  /* 0xff8000002b2b7808 */ /* 0x000fe40002000000 */
[C---:B------:R-:W-:Y:S02]  /*7da0*/  ISETP.GE.AND P5, PT, R12.reuse, R153, PT ;  /* 0x000000990c00720c */ /* 0x040fe40003fa6270 */
[----:B------:R-:W-:Y:S02]  /*7db0*/  ISETP.GE.AND P4, PT, R12, R169, PT ;  /* 0x000000a90c00720c */ /* 0x000fe40003f86270 */
[----:B------:R-:W-:Y:S02]  /*7dc0*/  FSEL R39, R39, -INF , P3 ;  /* 0xff80000027277808 */ /* 0x000fe40001800000 */
[----:B------:R-:W-:-:S02]  /*7dd0*/  FSEL R51, R51, -INF , P2 ;  /* 0xff80000033337808 */ /* 0x000fc40001000000 */
[C---:B------:R-:W-:Y:S02]  /*7de0*/  ISETP.GE.AND P3, PT, R12.reuse, R165, PT ;  /* 0x000000a50c00720c */ /* 0x040fe40003f66270 */
[----:B------:R-:W-:Y:S02]  /*7df0*/  ISETP.GE.AND P2, PT, R12, R177, PT ;  /* 0x000000b10c00720c */ /* 0x000fe40003f46270 */
[----:B------:R-:W-:Y:S02]  /*7e00*/  FSEL R38, R38, -INF , P5 ;  /* 0xff80000026267808 */ /* 0x000fe40002800000 */
[----:B------:R-:W-:Y:S02]  /*7e10*/  FSEL R54, R54, -INF , P4 ;  /* 0xff80000036367808 */ /* 0x000fe40002000000 */
[----:B-1----:R-:W-:Y:S02]  /*7e20*/  FMNMX R5, R205, R6, !PT ;  /* 0x00000006cd057209 */ /* 0x002fe40007800000 */
[----:B------:R-:W-:-:S02]  /*7e30*/  ISETP.GE.AND P5, PT, R12, R163, PT ;  /* 0x000000a30c00720c */ /* 0x000fc40003fa6270 */
[C---:B------:R-:W-:Y:S02]  /*7e40*/  FSETP.NEU.AND P6, PT, R5.reuse, -INF , PT ;  /* 0xff8000000500780b */ /* 0x040fe40003fcd000 */
[C---:B------:R-:W-:Y:S02]  /*7e50*/  ISETP.GE.AND P4, PT, R12.reuse, R179, PT ;  /* 0x000000b30c00720c */ /* 0x040fe40003f86270 */
[----:B------:R-:W-:Y:S02]  /*7e60*/  FSEL R10, R5, RZ, P6 ;  /* 0x000000ff050a7208 */ /* 0x000fe40003000000 */
[----:B------:R-:W-:Y:S02]  /*7e70*/  ISETP.GE.AND P6, PT, R12, R183, PT ;  /* 0x000000b70c00720c */ /* 0x000fe40003fc6270 */
[----:B------:R-:W-:Y:S01]  /*7e80*/  FSEL R50, R50, -INF , P3 ;  /* 0xff80000032327808 */ /* 0x000fe20001800000 */
[----:B------:R-:W-:Y:S01]  /*7e90*/  FMUL R153, R10, UR51 ;  /* 0x000000330a997c20 */ /* 0x000fe20008400000 */
[----:B------:R-:W-:-:S02]  /*7ea0*/  FSEL R67, R67, -INF , P6 ;  /* 0xff80000043437808 */ /* 0x000fc40003000000 */
[----:B------:R-:W-:Y:S01]  /*7eb0*/  FSEL R62, R62, -INF , P2 ;  /* 0xff8000003e3e7808 */ /* 0x000fe20001000000 */
[--C-:B------:R-:W-:Y:S01]  /*7ec0*/  FFMA R11, R25, UR51, -R153.reuse ;  /* 0x00000033190b7c23 */ /* 0x100fe20008000899 */
[----:B------:R-:W-:Y:S01]  /*7ed0*/  ISETP.GE.AND P6, PT, R12, R193, PT ;  /* 0x000000c10c00720c */ /* 0x000fe20003fc6270 */
[--C-:B------:R-:W-:Y:S01]  /*7ee0*/  FFMA R24, R24, UR51, -R153.reuse ;  /* 0x0000003318187c23 */ /* 0x100fe20008000899 */
[----:B------:R-:W-:Y:S01]  /*7ef0*/  ISETP.GE.AND P3, PT, R12, R175, PT ;  /* 0x000000af0c00720c */ /* 0x000fe20003f66270 */
[--C-:B------:R-:W-:Y:S01]  /*7f00*/  FFMA R28, R28, UR51, -R153.reuse ;  /* 0x000000331c1c7c23 */ /* 0x100fe20008000899 */
[----:B------:R-:W-:Y:S01]  /*7f10*/  ISETP.GE.AND P2, PT, R12, R185, PT ;  /* 0x000000b90c00720c */ /* 0x000fe20003f46270 */
[--C-:B------:R-:W-:Y:S01]  /*7f20*/  FFMA R32, R32, UR51, -R153.reuse ;  /* 0x0000003320207c23 */ /* 0x100fe20008000899 */
[----:B------:R-:W-:Y:S01]  /*7f30*/  FSEL R47, R47, -INF , P5 ;  /* 0xff8000002f2f7808 */ /* 0x000fe20002800000 */
[--C-:B------:R-:W-:Y:S01]  /*7f40*/  FFMA R13, R29, UR51, -R153.reuse ;  /* 0x000000331d0d7c23 */ /* 0x100fe20008000899 */
[----:B------:R-:W-:Y:S01]  /*7f50*/  FSEL R63, R63, -INF , P4 ;  /* 0xff8000003f3f7808 */ /* 0x000fe20002000000 */
        /* <DEDUP_REMOVED lines=9> */
[----:B------:R-:W-:Y:S01]  /*7ff0*/  FSEL R70, R70, -INF , P2 ;  /* 0xff80000046467808 */ /* 0x000fe20001000000 */
[----:B------:R-:W-:Y:S01]  /*8000*/  FFMA R52, R69, UR51, -R153 ;  /* 0x0000003345347c23 */ /* 0x000fe20008000899 */
[----:B------:R-:W-:-:S02]  /*8010*/  FSETP.GEU.AND P6, PT, R11, -126, PT ;  /* 0xc2fc00000b00780b */ /* 0x000fc40003fce000 */
[----:B------:R-:W-:Y:S02]  /*8020*/  ISETP.GE.AND P3, PT, R12, R187, PT ;  /* 0x000000bb0c00720c */ /* 0x000fe40003f66270 */
[----:B------:R-:W-:Y:S02]  /*8030*/  FSETP.GEU.AND P2, PT, R24, -126, PT ;  /* 0xc2fc00001800780b */ /* 0x000fe40003f4e000 */
[----:B------:R-:W-:Y:S02]  /*8040*/  FSEL R58, R58, -INF , P5 ;  /* 0xff8000003a3a7808 */ /* 0x000fe40002800000 */
[----:B------:R-:W-:Y:S02]  /*8050*/  FSEL R74, R74, -INF , P4 ;  /* 0xff8000004a4a7808 */ /* 0x000fe40002000000 */
[C---:B------:R-:W-:Y:S02]  /*8060*/  ISETP.GE.AND P5, PT, R12.reuse, R181, PT ;  /* 0x000000b50c00720c */ /* 0x040fe40003fa6270 */
[----:B------:R-:W-:Y:S01]  /*8070*/  ISETP.GE.AND P4, PT, R12, R197, PT ;  /* 0x000000c50c00720c */ /* 0x000fe20003f86270 */
[----:B------:R-:W-:Y:S01]  /*8080*/  @!P6 FMUL R11, R11, 0.5 ;  /* 0x3f0000000b0be820 */ /* 0x000fe20000400000 */
[----:B------:R-:W-:-:S02]  /*8090*/  FSEL R71, R71, -INF , P3 ;  /* 0xff80000047477808 */ /* 0x000fc40001800000 */
[----:B------:R-:W-:Y:S01]  /*80a0*/  ISETP.GE.AND P3, PT, R12, R195, PT ;  /* 0x000000c30c00720c */ /* 0x000fe20003f66270 */
[----:B------:R-:W-:Y:S01]  /*80b0*/  @!P2 FMUL R24, R24, 0.5 ;  /* 0x3f0000001818a820 */ /* 0x000fe20000400000 */
[----:B------:R-:W-:Y:S01]  /*80c0*/  FSEL R66, R66, -INF , P5 ;  /* 0xff80000042427808 */ /* 0x000fe20002800000 */
[----:B------:R-:W1:Y:S01]  /*80d0*/  MUFU.EX2 R11, R11 ;  /* 0x0000000b000b7308 */ /* 0x000e620000000800 */
[----:B------:R-:W-:Y:S02]  /*80e0*/  FSEL R82, R82, -INF , P4 ;  /* 0xff80000052527808 */ /* 0x000fe40002000000 */
[C---:B------:R-:W-:Y:S02]  /*80f0*/  ISETP.GE.AND P5, PT, R12.reuse, R191, PT ;  /* 0x000000bf0c00720c */ /* 0x040fe40003fa6270 */
[C---:B------:R-:W-:Y:S02]  /*8100*/  ISETP.GE.AND P4, PT, R12.reuse, R4, PT ;  /* 0x000000040c00720c */ /* 0x040fe40003f86270 */
[----:B------:R-:W-:Y:S01]  /*8110*/  FSEL R79, R79, -INF , P3 ;  /* 0xff8000004f4f7808 */ /* 0x000fe20001800000 */
[----:B------:R-:W2:Y:S01]  /*8120*/  MUFU.EX2 R24, R24 ;  /* 0x0000001800187308 */ /* 0x000ea20000000800 */
[----:B------:R-:W-:-:S02]  /*8130*/  ISETP.GE.AND P3, PT, R12, R201, PT ;  /* 0x000000c90c00720c */ /* 0x000fc40003f66270 */
[----:B------:R-:W-:Y:S02]  /*8140*/  FSEL R75, R75, -INF , P5 ;  /* 0xff8000004b4b7808 */ /* 0x000fe40002800000 */
[----:B------:R-:W-:Y:S02]  /*8150*/  FSEL R155, R26, -INF , P4 ;  /* 0xff8000001a9b7808 */ /* 0x000fe40002000000 */
[----:B------:R-:W-:Y:S02]  /*8160*/  ISETP.GE.AND P5, PT, R12, R199, PT ;  /* 0x000000c70c00720c */ /* 0x000fe40003fa6270 */
[----:B------:R-:W-:Y:S01]  /*8170*/  FSEL R86, R86, -INF , P3 ;  /* 0xff80000056567808 */ /* 0x000fe20001800000 */
[----:B-1----:R-:W-:Y:S01]  /*8180*/  @!P6 FMUL R11, R11, R11 ;  /* 0x0000000b0b0be220 */ /* 0x002fe20000400000 */
[----:B------:R-:W-:Y:S01]  /*8190*/  ISETP.GE.AND P3, PT, R12, R203, PT ;  /* 0x000000cb0c00720c */ /* 0x000fe20003f66270 */
[--C-:B------:R-:W-:Y:S01]  /*81a0*/  FFMA R12, R36, UR51, -R153.reuse ;  /* 0x00000033240c7c23 */ /* 0x100fe20008000899 */
[----:B------:R-:W-:Y:S01]  /*81b0*/  FMNMX R6, R155, R8, !PT ;  /* 0x000000089b067209 */ /* 0x000fe20007800000 */
[--C-:B------:R-:W-:Y:S01]  /*81c0*/  FFMA R36, R48, UR51, -R153.reuse ;  /* 0x0000003330247c23 */ /* 0x100fe20008000899 */
[----:B------:R-:W-:Y:S01]  /*81d0*/  FSEL R83, R83, -INF , P5 ;  /* 0xff80000053537808 */ /* 0x000fe20002800000 */
[--C-:B------:R-:W-:Y:S01]  /*81e0*/  FFMA R48, R65, UR51, -R153.reuse ;  /* 0x0000003341307c23 */ /* 0x100fe20008000899 */
[----:B------:R-:W-:Y:S01]  /*81f0*/  FSETP.GEU.AND P5, PT, R28, -126, PT ;  /* 0xc2fc00001c00780b */ /* 0x000fe20003fae000 */
[----:B--2---:R-:W-:Y:S01]  /*8200*/  @!P2 FMUL R24, R24, R24 ;  /* 0x000000181818a220 */ /* 0x004fe20000400000 */
[----:B------:R-:W-:Y:S01]  /*8210*/  FSEL R87, R87, -INF , P3 ;  /* 0xff80000057577808 */ /* 0x000fe20001800000 */
[----:B------:R-:W-:Y:S01]  /*8220*/  FFMA R65, R80, UR51, -R153 ;  /* 0x0000003350417c23 */ /* 0x000fe20008000899 */
[----:B------:R-:W-:-:S02]  /*8230*/  FSETP.GEU.AND P3, PT, R32, -126, PT ;  /* 0xc2fc00002000780b */ /* 0x000fc40003f6e000 */
[----:B------:R-:W-:Y:S02]  /*8240*/  FMNMX R21, R27, R6, !PT ;  /* 0x000000061b157209 */ /* 0x000fe40007800000 */
[----:B------:R-:W-:Y:S02]  /*8250*/  FSETP.GEU.AND P4, PT, R13, -126, PT ;  /* 0xc2fc00000d00780b */ /* 0x000fe40003f8e000 */
[----:B------:R-:W-:Y:S02]  /*8260*/  FMNMX R6, R30, R21, !PT ;  /* 0x000000151e067209 */ /* 0x000fe40007800000 */
[----:B------:R-:W-:Y:S01]  /*8270*/  FSETP.GEU.AND P6, PT, R12, -126, PT ;  /* 0xc2fc00000c00780b */ /* 0x000fe20003fce000 */
[----:B------:R-:W-:Y:S01]  /*8280*/  @!P5 FMUL R28, R28, 0.5 ;  /* 0x3f0000001c1cd820 */ /* 0x000fe20000400000 */
[----:B------:R-:W-:Y:S02]  /*8290*/  FMNMX R21, R31, R6, !PT ;  /* 0x000000061f157209 */ /* 0x000fe40007800000 */
[----:B------:R-:W-:Y:S01]  /*82a0*/  FSETP.GEU.AND P2, PT, R15, -126, PT ;  /* 0xc2fc00000f00780b */ /* 0x000fe20003f4e000 */
[----:B------:R-:W-:Y:S01]  /*82b0*/  @!P3 FMUL R32, R32, 0.5 ;  /* 0x3f0000002020b820 */ /* 0x000fe20000400000 */
[----:B------:R-:W-:Y:S01]  /*82c0*/  FMNMX R6, R34, R21, !PT ;  /* 0x0000001522067209 */ /* 0x000fe20007800000 */
[----:B------:R-:W1:Y:S01]  /*82d0*/  MUFU.EX2 R26, R28 ;  /* 0x0000001c001a7308 */ /* 0x000e620000000800 */
[----:B------:R-:W-:Y:S01]  /*82e0*/  FFMA R21, R37, UR51, -R153 ;  /* 0x0000003325157c23 */ /* 0x000fe20008000899 */
[----:B------:R-:W-:Y:S01]  /*82f0*/  @!P4 FMUL R13, R13, 0.5 ;  /* 0x3f0000000d0dc820 */ /* 0x000fe20000400000 */
[----:B------:R-:W-:-:S03]  /*8300*/  FMNMX R25, R35, R6, !PT ;  /* 0x0000000623197209 */ /* 0x000fc60007800000 */
[----:B------:R-:W-:Y:S01]  /*8310*/  @!P6 FMUL R12, R12, 0.5 ;  /* 0x3f0000000c0ce820 */ /* 0x000fe20000400000 */
[----:B------:R-:W-:Y:S01]  /*8320*/  FMNMX R6, R38, R25, !PT ;  /* 0x0000001926067209 */ /* 0x000fe20007800000 */
[----:B------:R-:W2:Y:S02]  /*8330*/  MUFU.EX2 R28, R32 ;  /* 0x00000020001c7308 */ /* 0x000ea40000000800 */
[----:B------:R-:W-:Y:S01]  /*8340*/  @!P2 FMUL R15, R15, 0.5 ;  /* 0x3f0000000f0fa820 */ /* 0x000fe20000400000 */
[----:B------:R-:W-:-:S04]  /*8350*/  FMNMX R25, R39, R6, !PT ;  /* 0x0000000627197209 */ /* 0x000fc80007800000 */
[----:B------:R-:W-:Y:S01]  /*8360*/  FMNMX R6, R42, R25, !PT ;  /* 0x000000192a067209 */ /* 0x000fe20007800000 */
[----:B------:R-:W-:Y:S01]  /*8370*/  FFMA R25, R41, UR51, -R153 ;  /* 0x0000003329197c23 */ /* 0x000fe20008000899 */
[----:B------:R-:W3:Y:S01]  /*8380*/  MUFU.EX2 R13, R13 ;  /* 0x0000000d000d7308 */ /* 0x000ee20000000800 */
[----:B-1----:R-:W-:Y:S01]  /*8390*/  @!P5 FMUL R26, R26, R26 ;  /* 0x0000001a1a1ad220 */ /* 0x002fe20000400000 */
[----:B------:R-:W-:Y:S02]  /*83a0*/  FMNMX R29, R43, R6, !PT ;  /* 0x000000062b1d7209 */ /* 0x000fe40007800000 */
[----:B------:R-:W-:Y:S02]  /*83b0*/  FSETP.GEU.AND P5, PT, R21, -126, PT ;  /* 0xc2fc00001500780b */ /* 0x000fe40003fae000 */
[----:B------:R-:W-:Y:S01]  /*83c0*/  FMNMX R6, R46, R29, !PT ;  /* 0x0000001d2e067209 */ /* 0x000fe20007800000 */
[----:B--2---:R-:W-:Y:S01]  /*83d0*/  @!P3 FMUL R28, R28, R28 ;  /* 0x0000001c1c1cb220 */ /* 0x004fe20000400000 */
[----:B------:R-:W1:Y:S01]  /*83e0*/  MUFU.EX2 R12, R12 ;  /* 0x0000000c000c7308 */ /* 0x000e620000000800 */
[----:B------:R-:W-:-:S02]  /*83f0*/  FSETP.GEU.AND P3, PT, R25, -126, PT ;  /* 0xc2fc00001900780b */ /* 0x000fc40003f6e000 */
[----:B------:R-:W-:-:S04]  /*8400*/  FMNMX R29, R47, R6, !PT ;  /* 0x000000062f1d7209 */ /* 0x000fc80007800000 */
[----:B------:R-:W-:Y:S01]  /*8410*/  FMNMX R6, R50, R29, !PT ;  /* 0x0000001d32067209 */ /* 0x000fe20007800000 */
[----:B------:R-:W2:Y:S01]  /*8420*/  MUFU.EX2 R15, R15 ;  /* 0x0000000f000f7308 */ /* 0x000ea20000000800 */
[----:B---3--:R-:W-:Y:S01]  /*8430*/  @!P4 FMUL R13, R13, R13 ;  /* 0x0000000d0d0dc220 */ /* 0x008fe20000400000 */
[----:B------:R-:W-:Y:S01]  /*8440*/  FFMA R29, R45, UR51, -R153 ;  /* 0x000000332d1d7c23 */ /* 0x000fe20008000899 */
[----:B------:R-:W-:Y:S01]  /*8450*/  FMNMX R33, R51, R6, !PT ;  /* 0x0000000633217209 */ /* 0x000fe20007800000 */
[----:B------:R-:W-:Y:S01]  /*8460*/  @!P5 FMUL R21, R21, 0.5 ;  /* 0x3f0000001515d820 */ /* 0x000fe20000400000 */
[----:B------:R-:W-:Y:S01]  /*8470*/  FSETP.GEU.AND P4, PT, R40, -126, PT ;  /* 0xc2fc00002800780b */ /* 0x000fe20003f8e000 */
[----:B------:R-:W-:Y:S01]  /*8480*/  @!P3 FMUL R25, R25, 0.5 ;  /* 0x3f0000001919b820 */ /* 0x000fe20000400000 */
[----:B------:R-:W-:Y:S01]  /*8490*/  FMNMX R6, R54, R33, !PT ;  /* 0x0000002136067209 */ /* 0x000fe20007800000 */
[----:B-1----:R-:W-:Y:S01]  /*84a0*/  @!P6 FMUL R12, R12, R12 ;  /* 0x0000000c0c0ce220 */ /* 0x002fe20000400000 */
[----:B------:R-:W-:Y:S01]  /*84b0*/  FSETP.GEU.AND P6, PT, R29, -126, PT ;  /* 0xc2fc00001d00780b */ /* 0x000fe20003fce000 */
[----:B------:R-:W1:Y:S01]  /*84c0*/  MUFU.EX2 R21, R21 ;  /* 0x0000001500157308 */ /* 0x000e620000000800 */
[----:B------:R-:W-:-:S04]  /*84d0*/  FMNMX R33, R55, R6, !PT ;  /* 0x0000000637217209 */ /* 0x000fc80007800000 */
[----:B------:R-:W-:Y:S01]  /*84e0*/  FMNMX R6, R58, R33, !PT ;  /* 0x000000213a067209 */ /* 0x000fe20007800000 */
[----:B--2---:R-:W-:Y:S01]  /*84f0*/  @!P2 FMUL R15, R15, R15 ;  /* 0x0000000f0f0fa220 */ /* 0x004fe20000400000 */
[----:B------:R-:W-:Y:S01]  /*8500*/  FSETP.GEU.AND P2, PT, R14, -126, PT ;  /* 0xc2fc00000e00780b */ /* 0x000fe20003f4e000 */
[----:B------:R-:W2:Y:S01]  /*8510*/  MUFU.EX2 R25, R25 ;  /* 0x0000001900197308 */ /* 0x000ea20000000800 */
[----:B------:R-:W-:Y:S01]  /*8520*/  @!P4 FMUL R40, R40, 0.5 ;  /* 0x3f0000002828c820 */ /* 0x000fe20000400000 */
[----:B------:R-:W-:Y:S01]  /*8530*/  FMNMX R37, R59, R6, !PT ;  /* 0x000000063b257209 */ /* 0x000fe20007800000 */
[----:B------:R-:W-:Y:S01]  /*8540*/  FFMA R33, R49, UR51, -R153 ;  /* 0x0000003331217c23 */ /* 0x000fe20008000899 */
[----:B------:R-:W-:Y:S02]  /*8550*/  @!P6 FMUL R29, R29, 0.5 ;  /* 0x3f0000001d1de820 */ /* 0x000fe40000400000 */
[----:B------:R-:W-:Y:S02]  /*8560*/  FMNMX R6, R62, R37, !PT ;  /* 0x000000253e067209 */ /* 0x000fe40007800000 */
[----:B------:R3:W4:Y:S01]  /*8570*/  MUFU.EX2 R32, R40 ;  /* 0x0000002800207308 */ /* 0x0007220000000800 */
[----:B-1----:R-:W-:Y:S01]  /*8580*/  @!P5 FMUL R21, R21, R21 ;  /* 0x000000151515d220 */ /* 0x002fe20000400000 */
[----:B------:R-:W-:-:S02]  /*8590*/  FMNMX R37, R63, R6, !PT ;  /* 0x000000063f257209 */ /* 0x000fc40007800000 */
[----:B------:R-:W-:Y:S01]  /*85a0*/  @!P2 FMUL R14, R14, 0.5 ;  /* 0x3f0000000e0ea820 */ /* 0x000fe20000400000 */
[----:B------:R-:W-:Y:S02]  /*85b0*/  FSETP.GEU.AND P5, PT, R36, -126, PT ;  /* 0xc2fc00002400780b */ /* 0x000fe40003fae000 */
[----:B------:R-:W-:Y:S01]  /*85c0*/  FMNMX R6, R66, R37, !PT ;  /* 0x0000002542067209 */ /* 0x000fe20007800000 */
[----:B------:R-:W1:Y:S01]  /*85d0*/  MUFU.EX2 R29, R29 ;  /* 0x0000001d001d7308 */ /* 0x000e620000000800 */
[----:B--2---:R-:W-:Y:S01]  /*85e0*/  @!P3 FMUL R25, R25, R25 ;  /* 0x000000191919b220 */ /* 0x004fe20000400000 */
[----:B------:R-:W-:Y:S01]  /*85f0*/  FSETP.GEU.AND P3, PT, R20, -126, PT ;  /* 0xc2fc00001400780b */ /* 0x000fe20003f6e000 */
[--C-:B------:R-:W-:Y:S01]  /*8600*/  FFMA R37, R53, UR51, -R153.reuse ;  /* 0x0000003335257c23 */ /* 0x100fe20008000899 */
[----:B------:R-:W-:Y:S01]  /*8610*/  FMNMX R41, R67, R6, !PT ;  /* 0x0000000643297209 */ /* 0x000fe20007800000 */
[--C-:B---3--:R-:W-:Y:S01]  /*8620*/  FFMA R40, R57, UR51, -R153.reuse ;  /* 0x0000003339287c23 */ /* 0x108fe20008000899 */
[--C-:B------:R-:W-:Y:S01]  /*8630*/  FFMA R57, R72, UR51, -R153.reuse ;  /* 0x0000003348397c23 */ /* 0x100fe20008000899 */
[--C-:B------:R-:W-:Y:S01]  /*8640*/  FFMA R53, R68, UR51, -R153.reuse ;  /* 0x0000003344357c23 */ /* 0x100fe20008000899 */
[----:B------:R-:W2:Y:S01]  /*8650*/  MUFU.EX2 R14, R14 ;  /* 0x0000000e000e7308 */ /* 0x000ea20000000800 */
[----:B----4-:R-:W-:Y:S01]  /*8660*/  @!P4 FMUL R32, R32, R32 ;  /* 0x000000202020c220 */ /* 0x010fe20000400000 */
[----:B------:R-:W-:Y:S01]  /*8670*/  FSETP.GEU.AND P4, PT, R33, -126, PT ;  /* 0xc2fc00002100780b */ /* 0x000fe20003f8e000 */
[----:B------:R-:W-:Y:S01]  /*8680*/  @!P5 FMUL R36, R36, 0.5 ;  /* 0x3f0000002424d820 */ /* 0x000fe20000400000 */
[----:B------:R-:W-:Y:S01]  /*8690*/  FMNMX R6, R70, R41, !PT ;  /* 0x0000002946067209 */ /* 0x000fe20007800000 */
[--C-:B------:R-:W-:Y:S01]  /*86a0*/  FFMA R41, R56, UR51, -R153.reuse ;  /* 0x0000003338297c23 */ /* 0x100fe20008000899 */
[--C-:B------:R-:W-:Y:S01]  /*86b0*/  FFMA R56, R73, UR51, -R153.reuse ;  /* 0x0000003349387c23 */ /* 0x100fe20008000899 */
[----:B------:R-:W-:Y:S01]  /*86c0*/  @!P3 FMUL R20, R20, 0.5 ;  /* 0x3f0000001414b820 */ /* 0x000fe20000400000 */
[----:B------:R-:W-:Y:S01]  /*86d0*/  FMNMX R45, R71, R6, !PT ;  /* 0x00000006472d7209 */ /* 0x000fe20007800000 */
[----:B-1----:R-:W-:Y:S01]  /*86e0*/  @!P6 FMUL R29, R29, R29 ;  /* 0x0000001d1d1de220 */ /* 0x002fe20000400000 */
[----:B------:R-:W-:Y:S01]  /*86f0*/  FSETP.GEU.AND P6, PT, R41, -126, PT ;  /* 0xc2fc00002900780b */ /* 0x000fe20003fce000 */
[----:B------:R-:W1:Y:S01]  /*8700*/  MUFU.EX2 R36, R36 ;  /* 0x0000002400247308 */ /* 0x000e620000000800 */
[----:B------:R-:W-:Y:S01]  /*8710*/  FMNMX R6, R74, R45, !PT ;  /* 0x0000002d4a067209 */ /* 0x000fe20007800000 */
[----:B------:R-:W-:-:S02]  /*8720*/  FFMA R68, R85, UR51, -R153 ;  /* 0x0000003355447c23 */ /* 0x000fc40008000899 */
[----:B------:R-:W-:Y:S01]  /*8730*/  @!P4 FMUL R33, R33, 0.5 ;  /* 0x3f0000002121c820 */ /* 0x000fe20000400000 */
[----:B------:R-:W-:Y:S01]  /*8740*/  FMNMX R45, R75, R6, !PT ;  /* 0x000000064b2d7209 */ /* 0x000fe20007800000 */
[----:B--2---:R-:W-:Y:S01]  /*8750*/  @!P2 FMUL R14, R14, R14 ;  /* 0x0000000e0e0ea220 */ /* 0x004fe20000400000 */
[----:B------:R-:W-:Y:S01]  /*8760*/  FSETP.GEU.AND P2, PT, R37, -126, PT ;  /* 0xc2fc00002500780b */ /* 0x000fe20003f4e000 */
[----:B------:R-:W2:Y:S01]  /*8770*/  MUFU.EX2 R20, R20 ;  /* 0x0000001400147308 */ /* 0x000ea20000000800 */
[----:B------:R-:W-:Y:S01]  /*8780*/  FMNMX R6, R78, R45, !PT ;  /* 0x0000002d4e067209 */ /* 0x000fe20007800000 */
[--C-:B------:R-:W-:Y:S01]  /*8790*/  FFMA R45, R60, UR51, -R153.reuse ;  /* 0x000000333c2d7c23 */ /* 0x100fe20008000899 */
[----:B------:R-:W-:Y:S01]  /*87a0*/  FFMA R60, R77, UR51, -R153 ;  /* 0x000000334d3c7c23 */ /* 0x000fe20008000899 */
[----:B------:R-:W-:Y:S01]  /*87b0*/  @!P6 FMUL R41, R41, 0.5 ;  /* 0x3f0000002929e820 */ /* 0x000fe20000400000 */
[----:B------:R-:W-:-:S03]  /*87c0*/  FMNMX R49, R79, R6, !PT ;  /* 0x000000064f317209 */ /* 0x000fc60007800000 */
[----:B------:R-:W3:Y:S01]  /*87d0*/  MUFU.EX2 R33, R33 ;  /* 0x0000002100217308 */ /* 0x000ee20000000800 */
[----:B-1----:R-:W-:Y:S01]  /*87e0*/  @!P5 FMUL R36, R36, R36 ;  /* 0x000000242424d220 */ /* 0x002fe20000400000 */
[----:B------:R-:W-:Y:S02]  /*87f0*/  FSETP.GEU.AND P5, PT, R40, -126, PT ;  /* 0xc2fc00002800780b */ /* 0x000fe40003fae000 */
[----:B------:R-:W-:Y:S01]  /*8800*/  @!P2 FMUL R37, R37, 0.5 ;  /* 0x3f0000002525a820 */ /* 0x000fe20000400000 */
[----:B------:R-:W-:-:S03]  /*8810*/  FMNMX R6, R82, R49, !PT ;  /* 0x0000003152067209 */ /* 0x000fc60007800000 */
        /* <DEDUP_REMOVED lines=8> */
[----:B------:R-:W-:Y:S01]  /*88a0*/  FMNMX R6, R86, R49, !PT ;  /* 0x0000003156067209 */ /* 0x000fe20007800000 */
[--C-:B------:R-:W-:Y:S01]  /*88b0*/  FFMA R49, R64, UR51, -R153.reuse ;  /* 0x0000003340317c23 */ /* 0x100fe20008000899 */
[----:B------:R-:W-:Y:S01]  /*88c0*/  FFMA R64, R81, UR51, -R153 ;  /* 0x0000003351407c23 */ /* 0x000fe20008000899 */
[----:B------:R-:W-:Y:S01]  /*88d0*/  @!P3 FMUL R44, R44, 0.5 ;  /* 0x3f0000002c2cb820 */ /* 0x000fe20000400000 */
[----:B------:R-:W-:Y:S01]  /*88e0*/  FMNMX R6, R87, R6, !PT ;  /* 0x0000000657067209 */ /* 0x000fe20007800000 */
[----:B-1----:R-:W-:Y:S01]  /*88f0*/  @!P6 FMUL R41, R41, R41 ;  /* 0x000000292929e220 */ /* 0x002fe20000400000 */
[----:B------:R-:W-:Y:S01]  /*8900*/  FSETP.GEU.AND P6, PT, R48, -126, PT ;  /* 0xc2fc00003000780b */ /* 0x000fe20003fce000 */
[----:B------:R-:W1:Y:S02]  /*8910*/  MUFU.EX2 R40, R40 ;  /* 0x0000002800287308 */ /* 0x000e640000000800 */
[----:B------:R-:W3:Y:S02]  /*8920*/  SHFL.BFLY PT, R61, R6, 0x1, 0x1f ;  /* 0x0c201f00063d7f89 */ /* 0x000ee400000e0000 */
[----:B------:R-:W-:Y:S01]  /*8930*/  @!P4 FMUL R45, R45, 0.5 ;  /* 0x3f0000002d2dc820 */ /* 0x000fe20000400000 */
[----:B--2---:R-:W-:Y:S01]  /*8940*/  @!P2 FMUL R37, R37, R37 ;  /* 0x000000252525a220 */ /* 0x004fe20000400000 */
[----:B------:R-:W-:-:S02]  /*8950*/  FSETP.GEU.AND P2, PT, R49, -126, PT ;  /* 0xc2fc00003100780b */ /* 0x000fc40003f4e000 */
[----:B------:R-:W2:Y:S04]  /*8960*/  MUFU.EX2 R44, R44 ;  /* 0x0000002c002c7308 */ /* 0x000ea80000000800 */
[----:B------:R-:W-:-:S04]  /*8970*/  @!P6 FMUL R48, R48, 0.5 ;  /* 0x3f0000003030e820 */ /* 0x000fc80000400000 */
[----:B------:R-:W4:Y:S01]  /*8980*/  MUFU.EX2 R45, R45 ;  /* 0x0000002d002d7308 */ /* 0x000f220000000800 */
[----:B-1----:R-:W-:Y:S01]  /*8990*/  @!P5 FMUL R40, R40, R40 ;  /* 0x000000282828d220 */ /* 0x002fe20000400000 */
[----:B------:R-:W-:Y:S01]  /*89a0*/  FSETP.GEU.AND P5, PT, R53, -126, PT ;  /* 0xc2fc00003500780b */ /* 0x000fe20003fae000 */
[----:B------:R-:W-:-:S05]  /*89b0*/  @!P2 FMUL R49, R49, 0.5 ;  /* 0x3f0000003131a820 */ /* 0x000fca0000400000 */
[----:B------:R-:W1:Y:S01]  /*89c0*/  MUFU.EX2 R48, R48 ;  /* 0x0000003000307308 */ /* 0x000e620000000800 */
[----:B--2---:R-:W-:Y:S01]  /*89d0*/  @!P3 FMUL R44, R44, R44 ;  /* 0x0000002c2c2cb220 */ /* 0x004fe20000400000 */
[----:B------:R-:W-:Y:S02]  /*89e0*/  FSETP.GEU.AND P3, PT, R57, -126, PT ;  /* 0xc2fc00003900780b */ /* 0x000fe40003f6e000 */
[----:B---3--:R-:W-:Y:S01]  /*89f0*/  FMNMX R6, R6, R61, !PT ;  /* 0x0000003d06067209 */ /* 0x008fe20007800000 */
[----:B------:R-:W-:Y:S02]  /*8a00*/  FFMA R61, R76, UR51, -R153 ;  /* 0x000000334c3d7c23 */ /* 0x000fe40008000899 */
[----:B------:R-:W-:Y:S01]  /*8a10*/  @!P5 FMUL R53, R53, 0.5 ;  /* 0x3f0000003535d820 */ /* 0x000fe20000400000 */
[----:B------:R-:W2:Y:S01]  /*8a20*/  MUFU.EX2 R49, R49 ;  /* 0x0000003100317308 */ /* 0x000ea20000000800 */
[----:B----4-:R-:W-:Y:S01]  /*8a30*/  @!P4 FMUL R45, R45, R45 ;  /* 0x0000002d2d2dc220 */ /* 0x010fe20000400000 */
[----:B------:R-:W-:Y:S01]  /*8a40*/  FSETP.GEU.AND P4, PT, R52, -126, PT ;  /* 0xc2fc00003400780b */ /* 0x000fe20003f8e000 */
[----:B------:R-:W3:Y:S04]  /*8a50*/  SHFL.BFLY PT, R69, R6, 0x2, 0x1f ;  /* 0x0c401f0006457f89 */ /* 0x000ee800000e0000 */
[----:B------:R-:W-:Y:S01]  /*8a60*/  @!P3 FMUL R57, R57, 0.5 ;  /* 0x3f0000003939b820 */ /* 0x000fe20000400000 */
[----:B------:R-:W4:Y:S01]  /*8a70*/  MUFU.EX2 R53, R53 ;  /* 0x0000003500357308 */ /* 0x000f220000000800 */
[----:B-1----:R-:W-:Y:S01]  /*8a80*/  @!P6 FMUL R48, R48, R48 ;  /* 0x000000303030e220 */ /* 0x002fe20000400000 */
[----:B------:R-:W-:-:S05]  /*8a90*/  FSETP.GEU.AND P6, PT, R61, -126, PT ;  /* 0xc2fc00003d00780b */ /* 0x000fca0003fce000 */
[----:B------:R-:W-:Y:S01]  /*8aa0*/  @!P4 FMUL R52, R52, 0.5 ;  /* 0x3f0000003434c820 */ /* 0x000fe20000400000 */
[----:B------:R-:W1:Y:S01]  /*8ab0*/  MUFU.EX2 R57, R57 ;  /* 0x0000003900397308 */ /* 0x000e620000000800 */
[----:B--2---:R-:W-:Y:S01]  /*8ac0*/  @!P2 FMUL R49, R49, R49 ;  /* 0x000000313131a220 */ /* 0x004fe20000400000 */
[----:B------:R-:W-:-:S05]  /*8ad0*/  FSETP.GEU.AND P2, PT, R56, -126, PT ;  /* 0xc2fc00003800780b */ /* 0x000fca0003f4e000 */
[----:B------:R-:W-:Y:S01]  /*8ae0*/  @!P6 FMUL R61, R61, 0.5 ;  /* 0x3f0000003d3de820 */ /* 0x000fe20000400000 */
[----:B------:R-:W2:Y:S01]  /*8af0*/  MUFU.EX2 R52, R52 ;  /* 0x0000003400347308 */ /* 0x000ea20000000800 */
[----:B----4-:R-:W-:Y:S01]  /*8b00*/  @!P5 FMUL R53, R53, R53 ;  /* 0x000000353535d220 */ /* 0x010fe20000400000 */
[----:B------:R-:W-:Y:S02]  /*8b10*/  FSETP.GEU.AND P5, PT, R60, -126, PT ;  /* 0xc2fc00003c00780b */ /* 0x000fe40003fae000 */
[----:B---3--:R-:W-:Y:S01]  /*8b20*/  FMNMX R6, R6, R69, !PT ;  /* 0x0000004506067209 */ /* 0x008fe20007800000 */
[----:B------:R-:W-:Y:S02]  /*8b30*/  FFMA R69, R84, UR51, -R153 ;  /* 0x0000003354457c23 */ /* 0x000fe40008000899 */
[----:B------:R-:W-:Y:S01]  /*8b40*/  @!P2 FMUL R56, R56, 0.5 ;  /* 0x3f0000003838a820 */ /* 0x000fe20000400000 */
[----:B------:R-:W3:Y:S01]  /*8b50*/  MUFU.EX2 R61, R61 ;  /* 0x0000003d003d7308 */ /* 0x000ee20000000800 */
        /* <DEDUP_REMOVED lines=8> */
[----:B---3--:R-:W-:Y:S01]  /*8be0*/  @!P6 FMUL R61, R61, R61 ;  /* 0x0000003d3d3de220 */ /* 0x008fe20000400000 */
[----:B------:R-:W-:-:S05]  /*8bf0*/  FSETP.GEU.AND P6, PT, R68, -126, PT ;  /* 0xc2fc00004400780b */ /* 0x000fca0003fce000 */
[----:B------:R-:W-:Y:S01]  /*8c00*/  @!P4 FMUL R65, R65, 0.5 ;  /* 0x3f0000004141c820 */ /* 0x000fe20000400000 */
[----:B------:R-:W3:Y:S01]  /*8c10*/  MUFU.EX2 R64, R64 ;  /* 0x0000004000407308 */ /* 0x000ee20000000800 */
[----:B-1----:R-:W-:Y:S01]  /*8c20*/  @!P2 FMUL R56, R56, R56 ;  /* 0x000000383838a220 */ /* 0x002fe20000400000 */
[----:B------:R-:W-:-:S04]  /*8c30*/  FSETP.NEU.AND P2, PT, R6, -INF , PT ;  /* 0xff8000000600780b */ /* 0x000fc80003f4d000 */
[----:B------:R-:W-:Y:S01]  /*8c40*/  FSEL R73, R6, RZ, P2 ;  /* 0x000000ff06497208 */ /* 0x000fe20001000000 */
[----:B------:R-:W-:Y:S01]  /*8c50*/  @!P6 FMUL R68, R68, 0.5 ;  /* 0x3f0000004444e820 */ /* 0x000fe20000400000 */
[----:B------:R-:W-:Y:S01]  /*8c60*/  FSETP.GEU.AND P2, PT, R69, -126, PT ;  /* 0xc2fc00004500780b */ /* 0x000fe20003f4e000 */
[----:B------:R-:W1:Y:S01]  /*8c70*/  MUFU.EX2 R65, R65 ;  /* 0x0000004100417308 */ /* 0x000e620000000800 */
[----:B--2---:R-:W-:Y:S01]  /*8c80*/  @!P5 FMUL R60, R60, R60 ;  /* 0x0000003c3c3cd220 */ /* 0x004fe20000400000 */
[C---:B------:R-:W-:Y:S01]  /*8c90*/  FMUL R160, R73.reuse, UR51 ;  /* 0x0000003349a07c20 */ /* 0x040fe20008400000 */
[----:B------:R-:W-:Y:S01]  /*8ca0*/  FADD R153, -R73, R8 ;  /* 0x0000000849997221 */ /* 0x000fe20000000100 */
[----:B------:R-:W-:Y:S01]  /*8cb0*/  FADD R73, R32, R57 ;  /* 0x0000003920497221 */ /* 0x000fe20000000000 */
[----:B------:R-:W-:Y:S01]  /*8cc0*/  F2FP.BF16.F32.PACK_AB R32, R25, R32 ;  /* 0x000000201920723e */ /* 0x000fe200000010ff */
[--C-:B------:R-:W-:Y:S01]  /*8cd0*/  FFMA R30, R30, UR51, -R160.reuse ;  /* 0x000000331e1e7c23 */ /* 0x100fe200080008a0 */
[--C-:B------:R-:W-:Y:S01]  /*8ce0*/  FFMA R155, R155, UR51, -R160.reuse ;  /* 0x000000339b9b7c23 */ /* 0x100fe200080008a0 */
[----:B---3--:R-:W-:Y:S01]  /*8cf0*/  @!P3 FMUL R64, R64, R64 ;  /* 0x000000404040b220 */ /* 0x008fe20000400000 */
[----:B------:R-:W2:Y:S01]  /*8d00*/  MUFU.EX2 R68, R68 ;  /* 0x0000004400447308 */ /* 0x000ea20000000800 */
[--C-:B------:R-:W-:Y:S01]  /*8d10*/  FFMA R72, R27, UR51, -R160.reuse ;  /* 0x000000331b487c23 */ /* 0x100fe200080008a0 */
[----:B------:R-:W-:Y:S01]  /*8d20*/  FSETP.GEU.AND P3, PT, R30, -126, PT ;  /* 0xc2fc00001e00780b */ /* 0x000fe20003f6e000 */
[----:B------:R-:W-:Y:S01]  /*8d30*/  @!P2 FMUL R69, R69, 0.5 ;  /* 0x3f0000004545a820 */ /* 0x000fe20000400000 */
[----:B------:R-:W-:Y:S01]  /*8d40*/  FSETP.GEU.AND P5, PT, R155, -126, PT ;  /* 0xc2fc00009b00780b */ /* 0x000fe20003fae000 */
[--C-:B------:R-:W-:Y:S01]  /*8d50*/  FFMA R34, R34, UR51, -R160.reuse ;  /* 0x0000003322227c23 */ /* 0x100fe200080008a0 */
[--C-:B------:R-:W-:Y:S01]  /*8d60*/  FFMA R76, R31, UR51, -R160.reuse ;  /* 0x000000331f4c7c23 */ /* 0x100fe200080008a0 */
[--C-:B------:R-:W-:Y:S01]  /*8d70*/  FFMA R84, R39, UR51, -R160.reuse ;  /* 0x0000003327547c23 */ /* 0x100fe200080008a0 */
[----:B-1----:R-:W-:Y:S01]  /*8d80*/  @!P4 FMUL R65, R65, R65 ;  /* 0x000000414141c220 */ /* 0x002fe20000400000 */
[----:B------:R-:W1:Y:S01]  /*8d90*/  MUFU.EX2 R69, R69 ;  /* 0x0000004500457308 */ /* 0x000e620000000800 */
[----:B------:R-:W-:Y:S01]  /*8da0*/  FSETP.GEU.AND P4, PT, R72, -126, PT ;  /* 0xc2fc00004800780b */ /* 0x000fe20003f8e000 */
[--C-:B------:R-:W-:Y:S01]  /*8db0*/  FFMA R80, R35, UR51, -R160.reuse ;  /* 0x0000003323507c23 */ /* 0x100fe200080008a0 */
[--C-:B------:R-:W-:Y:S01]  /*8dc0*/  FFMA R38, R38, UR51, -R160.reuse ;  /* 0x0000003326267c23 */ /* 0x100fe200080008a0 */
[--C-:B------:R-:W-:Y:S01]  /*8dd0*/  FFMA R154, R43, UR51, -R160.reuse ;  /* 0x000000332b9a7c23 */ /* 0x100fe200080008a0 */
[--C-:B------:R-:W-:Y:S01]  /*8de0*/  FFMA R42, R42, UR51, -R160.reuse ;  /* 0x000000332a2a7c23 */ /* 0x100fe200080008a0 */
[----:B------:R-:W-:Y:S01]  /*8df0*/  @!P3 FMUL R30, R30, 0.5 ;  /* 0x3f0000001e1eb820 */ /* 0x000fe20000400000 */
[--C-:B------:R-:W-:Y:S01]  /*8e00*/  FFMA R50, R50, UR51, -R160.reuse ;  /* 0x0000003332327c23 */ /* 0x100fe200080008a0 */
[----:B------:R-:W-:Y:S01]  /*8e10*/  @!P5 FMUL R155, R155, 0.5 ;  /* 0x3f0000009b9bd820 */ /* 0x000fe20000400000 */
[----:B--2---:R-:W-:Y:S01]  /*8e20*/  @!P6 FMUL R68, R68, R68 ;  /* 0x000000444444e220 */ /* 0x004fe20000400000 */
[----:B------:R2:W3:Y:S01]  /*8e30*/  MUFU.EX2 R31, R30 ;  /* 0x0000001e001f7308 */ /* 0x0004e20000000800 */
[----:B------:R-:W-:Y:S01]  /*8e40*/  FSETP.GEU.AND P6, PT, R34, -126, PT ;  /* 0xc2fc00002200780b */ /* 0x000fe20003fce000 */
[--C-:B------:R-:W-:Y:S01]  /*8e50*/  FFMA R46, R46, UR51, -R160.reuse ;  /* 0x000000332e2e7c23 */ /* 0x100fe200080008a0 */
[--C-:B------:R-:W-:Y:S01]  /*8e60*/  FFMA R156, R47, UR51, -R160.reuse ;  /* 0x000000332f9c7c23 */ /* 0x100fe200080008a0 */
[----:B------:R-:W-:Y:S01]  /*8e70*/  @!P4 FMUL R72, R72, 0.5 ;  /* 0x3f0000004848c820 */ /* 0x000fe20000400000 */
[--C-:B------:R-:W-:Y:S01]  /*8e80*/  FFMA R54, R54, UR51, -R160.reuse ;  /* 0x0000003336367c23 */ /* 0x100fe200080008a0 */
[--C-:B------:R-:W-:Y:S01]  /*8e90*/  FFMA R158, R51, UR51, -R160.reuse ;  /* 0x00000033339e7c23 */ /* 0x100fe200080008a0 */
[----:B-1----:R-:W-:Y:S01]  /*8ea0*/  @!P2 FMUL R69, R69, R69 ;  /* 0x000000454545a220 */ /* 0x002fe20000400000 */
[----:B------:R-:W1:Y:S01]  /*8eb0*/  MUFU.EX2 R27, R155 ;  /* 0x0000009b001b7308 */ /* 0x000e620000000800 */
[----:B------:R-:W-:Y:S01]  /*8ec0*/  FSETP.GEU.AND P2, PT, R76, -126, PT ;  /* 0xc2fc00004c00780b */ /* 0x000fe20003f4e000 */
[--C-:B------:R-:W-:Y:S01]  /*8ed0*/  FFMA R59, R59, UR51, -R160.reuse ;  /* 0x000000333b3b7c23 */ /* 0x100fe200080008a0 */
[--C-:B--2---:R-:W-:Y:S01]  /*8ee0*/  FFMA R30, R55, UR51, -R160.reuse ;  /* 0x00000033371e7c23 */ /* 0x104fe200080008a0 */
[--C-:B------:R-:W-:Y:S01]  /*8ef0*/  FFMA R63, R63, UR51, -R160.reuse ;  /* 0x000000333f3f7c23 */ /* 0x100fe200080008a0 */
[--C-:B------:R-:W-:Y:S01]  /*8f00*/  FFMA R67, R67, UR51, -R160.reuse ;  /* 0x0000003343437c23 */ /* 0x100fe200080008a0 */
[----:B------:R-:W-:Y:S01]  /*8f10*/  @!P6 FMUL R34, R34, 0.5 ;  /* 0x3f0000002222e820 */ /* 0x000fe20000400000 */
[--C-:B------:R-:W-:Y:S01]  /*8f20*/  FFMA R71, R71, UR51, -R160.reuse ;  /* 0x0000003347477c23 */ /* 0x100fe200080008a0 */
[----:B------:R-:W2:Y:S01]  /*8f30*/  MUFU.EX2 R72, R72 ;  /* 0x0000004800487308 */ /* 0x000ea20000000800 */
[----:B---3--:R-:W-:Y:S01]  /*8f40*/  @!P3 FMUL R31, R31, R31 ;  /* 0x0000001f1f1fb220 */ /* 0x008fe20000400000 */
[----:B------:R-:W-:Y:S01]  /*8f50*/  FSETP.GEU.AND P3, PT, R84, -126, PT ;  /* 0xc2fc00005400780b */ /* 0x000fe20003f6e000 */
[--C-:B------:R-:W-:Y:S01]  /*8f60*/  FFMA R75, R75, UR51, -R160.reuse ;  /* 0x000000334b4b7c23 */ /* 0x100fe200080008a0 */
[--C-:B------:R-:W-:Y:S01]  /*8f70*/  FFMA R82, R82, UR51, -R160.reuse ;  /* 0x0000003352527c23 */ /* 0x100fe200080008a0 */
[--C-:B------:R-:W-:Y:S01]  /*8f80*/  FFMA R85, R83, UR51, -R160.reuse ;  /* 0x0000003353557c23 */ /* 0x100fe200080008a0 */
[----:B------:R-:W-:Y:S01]  /*8f90*/  @!P2 FMUL R76, R76, 0.5 ;  /* 0x3f0000004c4ca820 */ /* 0x000fe20000400000 */
[--C-:B------:R-:W-:Y:S01]  /*8fa0*/  FFMA R86, R86, UR51, -R160.reuse ;  /* 0x0000003356567c23 */ /* 0x100fe200080008a0 */
[----:B------:R3:W4:Y:S01]  /*8fb0*/  MUFU.EX2 R35, R34 ;  /* 0x0000002200237308 */ /* 0x0007220000000800 */
[----:B-1----:R-:W-:Y:S01]  /*8fc0*/  @!P5 FMUL R27, R27, R27 ;  /* 0x0000001b1b1bd220 */ /* 0x002fe20000400000 */
[----:B------:R-:W-:Y:S01]  /*8fd0*/  FSETP.GEU.AND P5, PT, R80, -126, PT ;  /* 0xc2fc00005000780b */ /* 0x000fe20003fae000 */
[--C-:B------:R-:W-:Y:S01]  /*8fe0*/  FFMA R87, R87, UR51, -R160.reuse ;  /* 0x0000003357577c23 */ /* 0x100fe200080008a0 */
[----:B------:R-:W-:Y:S01]  /*8ff0*/  FFMA R77, R79, UR51, -R160 ;  /* 0x000000334f4d7c23 */ /* 0x000fe200080008a0 */
[----:B------:R-:W-:-:S02]  /*9000*/  FMUL R153, R153, UR51 ;  /* 0x0000003399997c20 */ /* 0x000fc40008400000 */
[----:B------:R-:W-:Y:S01]  /*9010*/  @!P3 FMUL R84, R84, 0.5 ;  /* 0x3f0000005454b820 */ /* 0x000fe20000400000 */
[----:B------:R-:W1:Y:S01]  /*9020*/  MUFU.EX2 R76, R76 ;  /* 0x0000004c004c7308 */ /* 0x000e620000000800 */
[----:B--2---:R-:W-:Y:S01]  /*9030*/  @!P4 FMUL R72, R72, R72 ;  /* 0x000000484848c220 */ /* 0x004fe20000400000 */
[----:B------:R-:W-:Y:S01]  /*9040*/  FSETP.GEU.AND P4, PT, R38, -126, PT ;  /* 0xc2fc00002600780b */ /* 0x000fe20003f8e000 */
[----:B---3--:R-:W-:-:S04]  /*9050*/  FFMA R34, R58, UR51, -R160 ;  /* 0x000000333a227c23 */ /* 0x008fc800080008a0 */
        /* <DEDUP_REMOVED lines=14> */
[----:B---3--:R-:W-:Y:S01]  /*9140*/  @!P5 FMUL R80, R80, R80 ;  /* 0x000000505050d220 */ /* 0x008fe20000400000 */
[----:B------:R-:W-:Y:S01]  /*9150*/  FSETP.GEU.AND P5, PT, R46, -126, PT ;  /* 0xc2fc00002e00780b */ /* 0x000fe20003fae000 */
[----:B-1----:R-:W-:-:S04]  /*9160*/  FFMA R38, R62, UR51, -R160 ;  /* 0x000000333e267c23 */ /* 0x002fc800080008a0 */
[----:B------:R-:W-:Y:S01]  /*9170*/  @!P3 FMUL R50, R50, 0.5 ;  /* 0x3f0000003232b820 */ /* 0x000fe20000400000 */
[----:B------:R1:W3:Y:S01]  /*9180*/  MUFU.EX2 R43, R42 ;  /* 0x0000002a002b7308 */ /* 0x0002e20000000800 */
[----:B----4-:R-:W-:Y:S01]  /*9190*/  @!P4 FMUL R39, R39, R39 ;  /* 0x000000272727c220 */ /* 0x010fe20000400000 */
[----:B------:R-:W-:-:S05]  /*91a0*/  FSETP.GEU.AND P4, PT, R156, -126, PT ;  /* 0xc2fc00009c00780b */ /* 0x000fca0003f8e000 */
[----:B------:R-:W-:Y:S01]  /*91b0*/  @!P5 FMUL R46, R46, 0.5 ;  /* 0x3f0000002e2ed820 */ /* 0x000fe20000400000 */
[----:B------:R-:W4:Y:S01]  /*91c0*/  MUFU.EX2 R51, R50 ;  /* 0x0000003200337308 */ /* 0x000f220000000800 */
[----:B--2---:R-:W-:Y:S01]  /*91d0*/  @!P6 FMUL R154, R154, R154 ;  /* 0x0000009a9a9ae220 */ /* 0x004fe20000400000 */
[----:B------:R-:W-:Y:S01]  /*91e0*/  FSETP.GEU.AND P6, PT, R54, -126, PT ;  /* 0xc2fc00003600780b */ /* 0x000fe20003fce000 */
[----:B-1----:R-:W-:-:S04]  /*91f0*/  FFMA R42, R78, UR51, -R160 ;  /* 0x000000334e2a7c23 */ /* 0x002fc800080008a0 */
[----:B------:R-:W-:Y:S01]  /*9200*/  @!P4 FMUL R156, R156, 0.5 ;  /* 0x3f0000009c9cc820 */ /* 0x000fe20000400000 */
[----:B------:R-:W1:Y:S01]  /*9210*/  MUFU.EX2 R47, R46 ;  /* 0x0000002e002f7308 */ /* 0x000e620000000800 */
[----:B---3--:R-:W-:Y:S01]  /*9220*/  @!P2 FMUL R43, R43, R43 ;  /* 0x0000002b2b2ba220 */ /* 0x008fe20000400000 */
[----:B------:R-:W-:-:S05]  /*9230*/  FSETP.GEU.AND P2, PT, R158, -126, PT ;  /* 0xc2fc00009e00780b */ /* 0x000fca0003f4e000 */
        /* <DEDUP_REMOVED lines=17> */
[----:B------:R3:W4:Y:S01]  /*9350*/  MUFU.EX2 R58, R30 ;  /* 0x0000001e003a7308 */ /* 0x0007220000000800 */
[----:B-1----:R-:W-:Y:S01]  /*9360*/  @!P2 FMUL R158, R158, R158 ;  /* 0x0000009e9e9ea220 */ /* 0x002fe20000400000 */
[----:B------:R-:W-:-:S05]  /*9370*/  FSETP.GEU.AND P2, PT, R38, -126, PT ;  /* 0xc2fc00002600780b */ /* 0x000fca0003f4e000 */
[----:B------:R-:W-:Y:S01]  /*9380*/  @!P6 FMUL R63, R63, 0.5 ;  /* 0x3f0000003f3fe820 */ /* 0x000fe20000400000 */
[----:B------:R1:W5:Y:S01]  /*9390*/  MUFU.EX2 R62, R34 ;  /* 0x00000022003e7308 */ /* 0x0003620000000800 */
[----:B---3--:R-:W-:Y:S01]  /*93a0*/  FFMA R30, R66, UR51, -R160 ;  /* 0x00000033421e7c23 */ /* 0x008fe200080008a0 */
[----:B--2---:R-:W-:-:S05]  /*93b0*/  @!P3 FMUL R59, R59, R59 ;  /* 0x0000003b3b3bb220 */ /* 0x004fca0000400000 */
[----:B------:R-:W-:Y:S01]  /*93c0*/  @!P2 FMUL R38, R38, 0.5 ;  /* 0x3f0000002626a820 */ /* 0x000fe20000400000 */
[----:B------:R-:W2:Y:S01]  /*93d0*/  MUFU.EX2 R63, R63 ;  /* 0x0000003f003f7308 */ /* 0x000ea20000000800 */
[----:B-1----:R-:W-:Y:S01]  /*93e0*/  FFMA R34, R70, UR51, -R160 ;  /* 0x0000003346227c23 */ /* 0x002fe200080008a0 */
[----:B----4-:R-:W-:Y:S01]  /*93f0*/  @!P5 FMUL R58, R58, R58 ;  /* 0x0000003a3a3ad220 */ /* 0x010fe20000400000 */
[----:B------:R-:W-:-:S03]  /*9400*/  FSETP.GEU.AND P5, PT, R30, -126, PT ;  /* 0xc2fc00001e00780b */ /* 0x000fc60003fae000 */
[----:B------:R-:W-:Y:S02]  /*9410*/  FSETP.GEU.AND P3, PT, R34, -126, PT ;  /* 0xc2fc00002200780b */ /* 0x000fe40003f6e000 */
[----:B------:R1:W3:Y:S01]  /*9420*/  MUFU.EX2 R66, R38 ;  /* 0x0000002600427308 */ /* 0x0002e20000000800 */
[----:B-----5:R-:W-:Y:S01]  /*9430*/  @!P4 FMUL R62, R62, R62 ;  /* 0x0000003e3e3ec220 */ /* 0x020fe20000400000 */
[----:B------:R-:W-:-:S06]  /*9440*/  FSETP.GEU.AND P4, PT, R67, -126, PT ;  /* 0xc2fc00004300780b */ /* 0x000fcc0003f8e000 */
[----:B------:R-:W-:Y:S01]  /*9450*/  @!P5 FMUL R30, R30, 0.5 ;  /* 0x3f0000001e1ed820 */ /* 0x000fe20000400000 */
[----:B-1----:R-:W-:Y:S01]  /*9460*/  FFMA R38, R74, UR51, -R160 ;  /* 0x000000334a267c23 */ /* 0x002fe200080008a0 */
[----:B--2---:R-:W-:Y:S01]  /*9470*/  @!P6 FMUL R63, R63, R63 ;  /* 0x0000003f3f3fe220 */ /* 0x004fe20000400000 */
[----:B------:R-:W-:Y:S01]  /*9480*/  @!P3 FMUL R34, R34, 0.5 ;  /* 0x3f0000002222b820 */ /* 0x000fe20000400000 */
[----:B------:R1:W2:Y:S02]  /*9490*/  MUFU.EX2 R70, R30 ;  /* 0x0000001e00467308 */ /* 0x0002a40000000800 */
[----:B------:R-:W-:Y:S01]  /*94a0*/  FSETP.GEU.AND P6, PT, R38, -126, PT ;  /* 0xc2fc00002600780b */ /* 0x000fe20003fce000 */
[----:B------:R-:W-:Y:S01]  /*94b0*/  @!P4 FMUL R67, R67, 0.5 ;  /* 0x3f0000004343c820 */ /* 0x000fe20000400000 */
[----:B---3--:R-:W-:Y:S01]  /*94c0*/  @!P2 FMUL R66, R66, R66 ;  /* 0x000000424242a220 */ /* 0x008fe20000400000 */
[----:B------:R-:W-:-:S03]  /*94d0*/  FSETP.GEU.AND P2, PT, R71, -126, PT ;  /* 0xc2fc00004700780b */ /* 0x000fc60003f4e000 */
[----:B------:R3:W4:Y:S01]  /*94e0*/  MUFU.EX2 R74, R34 ;  /* 0x00000022004a7308 */ /* 0x0007220000000800 */
[----:B-1----:R-:W-:Y:S01]  /*94f0*/  FADD R30, -R10, R9 ;  /* 0x000000090a1e7221 */ /* 0x002fe20000000100 */
[----:B------:R-:W-:Y:S01]  /*9500*/  FADD R10, R24, R41 ;  /* 0x00000029180a7221 */ /* 0x000fe20000000000 */
[----:B------:R-:W-:Y:S02]  /*9510*/  F2FP.BF16.F32.PACK_AB R24, R11, R24 ;  /* 0x000000180b18723e */ /* 0x000fe400000010ff */
[----:B------:R-:W-:Y:S01]  /*9520*/  FMUL R30, R30, UR51 ;  /* 0x000000331e1e7c20 */ /* 0x000fe20008400000 */
[----:B------:R-:W-:Y:S01]  /*9530*/  FADD R46, R10, R73 ;  /* 0x000000490a2e7221 */ /* 0x000fe20000000000 */
[----:B------:R-:W-:Y:S01]  /*9540*/  @!P6 FMUL R38, R38, 0.5 ;  /* 0x3f0000002626e820 */ /* 0x000fe20000400000 */
[----:B------:R-:W1:Y:S01]  /*9550*/  MUFU.EX2 R67, R67 ;  /* 0x0000004300437308 */ /* 0x000e620000000800 */
[----:B--2---:R-:W-:Y:S01]  /*9560*/  @!P5 FMUL R70, R70, R70 ;  /* 0x000000464646d220 */ /* 0x004fe20000400000 */
[----:B------:R-:W-:Y:S01]  /*9570*/  FSETP.GEU.AND P5, PT, R75, -126, PT ;  /* 0xc2fc00004b00780b */ /* 0x000fe20003fae000 */
[----:B------:R-:W-:Y:S01]  /*9580*/  @!P2 FMUL R71, R71, 0.5 ;  /* 0x3f0000004747a820 */ /* 0x000fe20000400000 */
[----:B---3--:R-:W-:Y:S01]  /*9590*/  FADD R34, R28, R49 ;  /* 0x000000311c227221 */ /* 0x008fe20000000000 */
[----:B------:R-:W-:Y:S01]  /*95a0*/  FADD R73, R25, R56 ;  /* 0x0000003819497221 */ /* 0x000fe20000000000 */
[----:B------:R-:W-:-:S02]  /*95b0*/  F2FP.BF16.F32.PACK_AB R25, R72, R27 ;  /* 0x0000001b4819723e */ /* 0x000fc400000010ff */
[----:B------:R2:W3:Y:S01]  /*95c0*/  MUFU.EX2 R78, R38 ;  /* 0x00000026004e7308 */ /* 0x0004e20000000800 */
[----:B----4-:R-:W-:Y:S01]  /*95d0*/  @!P3 FMUL R74, R74, R74 ;  /* 0x0000004a4a4ab220 */ /* 0x010fe20000400000 */
[----:B------:R-:W-:Y:S02]  /*95e0*/  FSETP.GEU.AND P3, PT, R82, -126, PT ;  /* 0xc2fc00005200780b */ /* 0x000fe40003f6e000 */
[----:B------:R-:W-:-:S03]  /*95f0*/  F2FP.BF16.F32.PACK_AB R28, R15, R28 ;  /* 0x0000001c0f1c723e */ /* 0x000fc600000010ff */
[----:B------:R-:W-:Y:S01]  /*9600*/  @!P5 FMUL R75, R75, 0.5 ;  /* 0x3f0000004b4bd820 */ /* 0x000fe20000400000 */
[----:B------:R-:W4:Y:S01]  /*9610*/  MUFU.EX2 R71, R71 ;  /* 0x0000004700477308 */ /* 0x000f220000000800 */
[----:B-1----:R-:W-:Y:S01]  /*9620*/  @!P4 FMUL R67, R67, R67 ;  /* 0x000000434343c220 */ /* 0x002fe20000400000 */
[----:B------:R-:W-:Y:S01]  /*9630*/  FSETP.GEU.AND P4, PT, R42, -126, PT ;  /* 0xc2fc00002a00780b */ /* 0x000fe20003f8e000 */
[----:B--2---:R-:W-:-:S04]  /*9640*/  FADD R38, R15, R48 ;  /* 0x000000300f267221 */ /* 0x004fc80000000000 */
[----:B------:R-:W-:Y:S01]  /*9650*/  @!P3 FMUL R82, R82, 0.5 ;  /* 0x3f0000005252b820 */ /* 0x000fe20000400000 */
        /* <DEDUP_REMOVED lines=8> */
[----:B------:R-:W-:-:S03]  /*96e0*/  F2FP.BF16.F32.PACK_AB R36, R33, R36 ;  /* 0x000000242124723e */ /* 0x000fc600000010ff */
[----:B------:R-:W-:Y:S01]  /*96f0*/  @!P6 FMUL R85, R85, 0.5 ;  /* 0x3f0000005555e820 */ /* 0x000fe20000400000 */
[----:B------:R-:W1:Y:S01]  /*9700*/  MUFU.EX2 R8, R42 ;  /* 0x0000002a00087308 */ /* 0x000e620000000800 */
[----:B--2---:R-:W-:Y:S01]  /*9710*/  @!P5 FMUL R9, R9, R9 ;  /* 0x000000090909d220 */ /* 0x004fe20000400000 */
[----:B------:R-:W-:Y:S01]  /*9720*/  FSETP.GEU.AND P5, PT, R86, -126, PT ;  /* 0xc2fc00005600780b */ /* 0x000fe20003fae000 */
[----:B------:R-:W-:Y:S01]  /*9730*/  FADD R79, R34, R75 ;  /* 0x0000004b224f7221 */ /* 0x000fe20000000000 */
[----:B------:R-:W-:Y:S01]  /*9740*/  FADD R34, R11, R40 ;  /* 0x000000280b227221 */ /* 0x000fe20000000000 */
[----:B------:R-:W-:Y:S01]  /*9750*/  FADD R75, R33, R64 ;  /* 0x00000040214b7221 */ /* 0x000fe20000000000 */
[----:B------:R-:W-:Y:S01]  /*9760*/  SHF.L.U32 R11, R19, 0x1f, RZ ;  /* 0x0000001f130b7819 */ /* 0x000fe200000006ff */
[----:B------:R-:W-:Y:S01]  /*9770*/  @!P2 FMUL R77, R77, 0.5 ;  /* 0x3f0000004d4da820 */ /* 0x000fe20000400000 */
[----:B------:R-:W2:Y:S01]  /*9780*/  MUFU.EX2 R85, R85 ;  /* 0x0000005500557308 */ /* 0x000ea20000000800 */
[----:B---3--:R-:W-:Y:S01]  /*9790*/  @!P3 FMUL R10, R10, R10 ;  /* 0x0000000a0a0ab220 */ /* 0x008fe20000400000 */
[----:B------:R-:W-:Y:S01]  /*97a0*/  FSETP.GEU.AND P3, PT, R87, -126, PT ;  /* 0xc2fc00005700780b */ /* 0x000fe20003f6e000 */
[----:B------:R-:W-:Y:S01]  /*97b0*/  FADD R50, R34, R73 ;  /* 0x0000004922327221 */ /* 0x000fe20000000000 */
[----:B------:R-:W-:Y:S01]  /*97c0*/  FADD R34, R26, R45 ;  /* 0x0000002d1a227221 */ /* 0x000fe20000000000 */
[----:B------:R-:W-:Y:S01]  /*97d0*/  FADD R73, R14, R61 ;  /* 0x0000003d0e497221 */ /* 0x000fe20000000000 */
[----:B------:R-:W-:Y:S01]  /*97e0*/  FADD R81, R38, R75 ;  /* 0x0000004b26517221 */ /* 0x000fe20000000000 */
[----:B------:R-:W-:Y:S01]  /*97f0*/  @!P5 FMUL R86, R86, 0.5 ;  /* 0x3f0000005656d820 */ /* 0x000fe20000400000 */
[----:B------:R3:W4:Y:S01]  /*9800*/  MUFU.EX2 R83, R77 ;  /* 0x0000004d00537308 */ /* 0x0007220000000800 */
[----:B-1----:R-:W-:Y:S01]  /*9810*/  @!P4 FMUL R8, R8, R8 ;  /* 0x000000080808c220 */ /* 0x002fe20000400000 */
[----:B------:R-:W-:Y:S01]  /*9820*/  FSETP.GEU.AND P4, PT, R30, -126, PT ;  /* 0xc2fc00001e00780b */ /* 0x000fe20003f8e000 */
[----:B------:R-:W-:Y:S01]  /*9830*/  FADD R54, R34, R73 ;  /* 0x0000004922367221 */ /* 0x000fe20000000000 */
[----:B------:R-:W-:Y:S01]  /*9840*/  FADD R38, R12, R53 ;  /* 0x000000350c267221 */ /* 0x000fe20000000000 */
[----:B------:R-:W-:Y:S01]  /*9850*/  FADD R75, R20, R69 ;  /* 0x00000045144b7221 */ /* 0x000fe20000000000 */
[----:B------:R-:W-:Y:S01]  /*9860*/  FADD R34, R13, R44 ;  /* 0x0000002c0d227221 */ /* 0x000fe20000000000 */
[----:B------:R-:W-:Y:S01]  /*9870*/  @!P3 FMUL R87, R87, 0.5 ;  /* 0x3f0000005757b820 */ /* 0x000fe20000400000 */
[----:B------:R-:W1:Y:S01]  /*9880*/  MUFU.EX2 R86, R86 ;  /* 0x0000005600567308 */ /* 0x000e620000000800 */
[----:B--2---:R-:W-:Y:S01]  /*9890*/  @!P6 FMUL R85, R85, R85 ;  /* 0x000000555555e220 */ /* 0x004fe20000400000 */
[----:B------:R-:W-:Y:S01]  /*98a0*/  FSETP.GEU.AND P6, PT, R153, -126, PT ;  /* 0xc2fc00009900780b */ /* 0x000fe20003fce000 */
[----:B------:R-:W-:Y:S01]  /*98b0*/  FADD R73, R29, R60 ;  /* 0x0000003c1d497221 */ /* 0x000fe20000000000 */
[----:B------:R-:W-:Y:S01]  /*98c0*/  FADD R42, R21, R52 ;  /* 0x00000034152a7221 */ /* 0x000fe20000000000 */
[----:B---3--:R-:W-:Y:S01]  /*98d0*/  FADD R77, R37, R68 ;  /* 0x00000044254d7221 */ /* 0x008fe20000000000 */
[----:B------:R-:W-:Y:S01]  /*98e0*/  FADD R75, R38, R75 ;  /* 0x0000004b264b7221 */ /* 0x000fe20000000000 */
[----:B------:R-:W-:Y:S01]  /*98f0*/  FADD R34, R34, R73 ;  /* 0x0000004922227221 */ /* 0x000fe20000000000 */
[----:B------:R-:W2:Y:S01]  /*9900*/  MUFU.EX2 R87, R87 ;  /* 0x0000005700577308 */ /* 0x000ea20000000800 */
[----:B------:R-:W-:Y:S01]  /*9910*/  FADD R77, R42, R77 ;  /* 0x0000004d2a4d7221 */ /* 0x000fe20000000000 */
[----:B------:R-:W-:Y:S01]  /*9920*/  FADD R38, R27, R62 ;  /* 0x0000003e1b267221 */ /* 0x000fe20000000000 */
[----:B------:R-:W-:Y:S01]  /*9930*/  FADD R73, R43, R78 ;  /* 0x0000004e2b497221 */ /* 0x000fe20000000000 */
[----:B------:R-:W-:Y:S01]  /*9940*/  FADD R46, R46, R79 ;  /* 0x0000004f2e2e7221 */ /* 0x000fe20000000000 */
[----:B------:R-:W-:Y:S01]  /*9950*/  FADD R50, R50, R81 ;  /* 0x0000005132327221 */ /* 0x000fe20000000000 */
[----:B------:R-:W-:Y:S01]  /*9960*/  FADD R77, R34, R77 ;  /* 0x0000004d224d7221 */ /* 0x000fe20000000000 */
[----:B------:R-:W-:Y:S01]  /*9970*/  @!P6 FMUL R153, R153, 0.5 ;  /* 0x3f0000009999e820 */ /* 0x000fe20000400000 */
[----:B------:R-:W-:Y:S01]  /*9980*/  FADD R82, R38, R73 ;  /* 0x0000004926527221 */ /* 0x000fe20000000000 */
[----:B------:R-:W-:Y:S01]  /*9990*/  @!P4 FMUL R30, R30, 0.5 ;  /* 0x3f0000001e1ec820 */ /* 0x000fe20000400000 */
[----:B------:R-:W-:Y:S01]  /*99a0*/  FADD R38, R35, R70 ;  /* 0x0000004623267221 */ /* 0x000fe20000000000 */
[----:B------:R-:W-:Y:S01]  /*99b0*/  FADD R79, R51, R10 ;  /* 0x0000000a334f7221 */ /* 0x000fe20000000000 */
[----:B------:R-:W-:Y:S01]  /*99c0*/  FADD R34, R72, R59 ;  /* 0x0000003b48227221 */ /* 0x000fe20000000000 */
[----:B------:R-:W-:Y:S01]  /*99d0*/  FADD R73, R154, R9 ;  /* 0x000000099a497221 */ /* 0x000fe20000000000 */
[----:B------:R-:W-:Y:S01]  /*99e0*/  FADD R42, R80, R67 ;  /* 0x00000043502a7221 */ /* 0x000fe20000000000 */
[----:B------:R-:W-:Y:S01]  /*99f0*/  FADD R81, R158, R85 ;  /* 0x000000559e517221 */ /* 0x000fe20000000000 */
[----:B----4-:R-:W-:Y:S01]  /*9a00*/  @!P2 FMUL R83, R83, R83 ;  /* 0x000000535353a220 */ /* 0x010fe20000400000 */
[----:B-1----:R-:W-:Y:S01]  /*9a10*/  @!P5 FMUL R86, R86, R86 ;  /* 0x000000565656d220 */ /* 0x002fe20000400000 */
[----:B--2---:R-:W-:Y:S01]  /*9a20*/  @!P3 FMUL R87, R87, R87 ;  /* 0x000000575757b220 */ /* 0x004fe20000400000 */
[----:B------:R-:W-:Y:S01]  /*9a30*/  FADD R75, R54, R75 ;  /* 0x0000004b364b7221 */ /* 0x000fe20000000000 */
[----:B------:R-:W-:Y:S01]  /*9a40*/  FADD R159, R38, R79 ;  /* 0x0000004f269f7221 */ /* 0x000fe20000000000 */
[----:B------:R-:W-:Y:S01]  /*9a50*/  FADD R157, R34, R73 ;  /* 0x00000049229d7221 */ /* 0x000fe20000000000 */
[----:B------:R-:W-:Y:S01]  /*9a60*/  FADD R160, R42, R81 ;  /* 0x000000512aa07221 */ /* 0x000fe20000000000 */
[----:B------:R-:W1:Y:S01]  /*9a70*/  MUFU.EX2 R153, R153 ;  /* 0x0000009900997308 */ /* 0x000e620000000800 */
        /* <DEDUP_REMOVED lines=21> */
[----:B-1----:R-:W-:Y:S01]  /*9bd0*/  @!P6 FMUL R153, R153, R153 ;  /* 0x000000999999e220 */ /* 0x002fe20000400000 */
[----:B------:R-:W-:Y:S01]  /*9be0*/  FADD R77, R46, R77 ;  /* 0x0000004d2e4d7221 */ /* 0x000fe20000000000 */
[----:B------:R-:W-:Y:S01]  /*9bf0*/  F2FP.BF16.F32.PACK_AB R34, R29, R14 ;  /* 0x0000000e1d22723e */ /* 0x000fe200000010ff */
[----:B------:R-:W-:Y:S01]  /*9c00*/  FADD R38, R81, R38 ;  /* 0x0000002651267221 */ /* 0x000fe20000000000 */
[----:B--2---:R-:W-:Y:S01]  /*9c10*/  @!P4 FMUL R30, R30, R30 ;  /* 0x0000001e1e1ec220 */ /* 0x004fe20000400000 */
        /* <DEDUP_REMOVED lines=91> */
[----:B------:R-:W-:Y:S01]  /*a1d0*/  F2FP.BF16.F32.PACK_AB R53, R85, R10 ;  /* 0x0000000a5535723e */ /* 0x000fe200000010ff */
[----:B-12---:R-:W-:Y:S06]  /*a1e0*/  @!P0 BRA `(.L_x_41) ;  /* 0x0000000000048947 */ /* 0x006fec0003800000 */
[----:B------:R-:W-:Y:S01]  /*a1f0*/  BPT.TRAP 0x1 ;  /* 0x000000040000795c */ /* 0x000fe20000300000 */
.L_x_41:
[----:B------:R-:W-:Y:S05]  /*a200*/  @P2 BRA `(.L_x_42) ;  /* 0x0000000000082947 */ /* 0x000fea0003800000 */
[----:B------:R-:W1:Y:S02]  /*a210*/  SYNCS.PHASECHK.TRANS64.TRYWAIT P2, [UR6+0x34400], R11 ;  /* 0x0344000bff0075a7 */ /* 0x000e640008040146 */
[----:B-1----:R-:W-:Y:S05]  /*a220*/  @!P2 BRA `(.L_x_43) ;  /* 0x00000040000ca947 */ /* 0x002fea0003800000 */
.L_x_42:
        /* <DEDUP_REMOVED lines=44> */
.L_x_44:
[----:B------:R-:W-:-:S04]  /*a4f0*/  ULEA UR6, UR50, UR41, 0x3 ;  /* 0x0000002932067291 */ /* 0x000fc8000f8e183f */
[----:B------:R-:W-:-:S04]  /*a500*/  UIADD3 UR6, UR6, 0x34428, URZ ;  /* 0x0003442806067890 */ /* 0x000fc8000fffe03f */
[----:B------:R-:W-:-:S09]  /*a510*/  UPRMT UR6, URZ, 0x654, UR6 ;  /* 0x000006543f067896 */ /* 0x000fd20008000006 */
[----:B------:R-:W-:Y:S01]  /*a520*/  SYNCS.ARRIVE.TRANS64.RED.A1T0 RZ, [UR6], RZ ;  /* 0x000000ffffff79a7 */ /* 0x000fe20008100406 */
[----:B------:R-:W-:Y:S05]  /*a530*/  @P1 BRA `(.L_x_45) ;  /* 0x0000000000041947 */ /* 0x000fea0003800000 */
[----:B------:R-:W-:Y:S01]  /*a540*/  BPT.TRAP 0x1 ;  /* 0x000000040000795c */ /* 0x000fe20000300000 */
.L_x_45:
[----:B------:R-:W-:-:S04]  /*a550*/  UIADD3 UR50, UR50, 0x1, URZ ;  /* 0x0000000132327890 */ /* 0x000fc8000fffe03f */
[----:B------:R-:W-:-:S04]  /*a560*/  UISETP.NE.AND UP0, UPT, UR50, 0x5, UPT ;  /* 0x000000053200788c */ /* 0x000fc8000bf05270 */
[----:B------:R-:W-:Y:S01]  /*a570*/  USEL UR50, UR50, URZ, UP0 ;  /* 0x0000003f32327287 */ /* 0x000fe20008000000 */
[----:B------:R-:W-:Y:S11]  /*a580*/  @!P0 BRA `(.L_x_46) ;  /* 0x0000000000048947 */ /* 0x000ff60003800000 */
[----:B------:R-:W-:Y:S01]  /*a590*/  BPT.TRAP 0x1 ;  /* 0x000000040000795c */ /* 0x000fe20000300000 */
.L_x_46:
[----:B------:R-:W-:-:S04]  /*a5a0*/  ULEA UR6, UR50, UR41, 0x3 ;  /* 0x0000002932067291 */ /* 0x000fc8000f8e183f */
[----:B------:R-:W-:-:S04]  /*a5b0*/  UIADD3 UR6, UR6, 0x34428, URZ ;  /* 0x0003442806067890 */ /* 0x000fc8000fffe03f */
[----:B------:R-:W-:-:S09]  /*a5c0*/  UPRMT UR6, URZ, 0x654, UR6 ;  /* 0x000006543f067896 */ /* 0x000fd20008000006 */
[----:B------:R-:W-:Y:S01]  /*a5d0*/  SYNCS.ARRIVE.TRANS64.RED.A1T0 RZ, [UR6], RZ ;  /* 0x000000ffffff79a7 */ /* 0x000fe20008100406 */
[----:B------:R-:W-:Y:S05]  /*a5e0*/  @P1 BRA `(.L_x_47) ;  /* 0x0000000000041947 */ /* 0x000fea0003800000 */
[----:B------:R-:W-:Y:S01]  /*a5f0*/  BPT.TRAP 0x1 ;  /* 0x000000040000795c */ /* 0x000fe20000300000 */
.L_x_47:
[----:B------:R-:W-:Y:S01]  /*a600*/  UIADD3 UR10, UR10, 0x1, URZ ;  /* 0x000000010a0a7890 */ /* 0x000fe2000fffe03f */
[C---:B------:R-:W-:Y:S01]  /*a610*/  ISETP.GT.AND P2, PT, R7.reuse, 0x1, PT ;  /* 0x000000010700780c */ /* 0x040fe20003f44270 */
[----:B------:R-:W-:Y:S01]  /*a620*/  UIADD3 UR50, UR50, 0x1, URZ ;  /* 0x0000000132327890 */ /* 0x000fe2000fffe03f */
[----:B------:R-:W-:Y:S01]  /*a630*/  VIADD R7, R7, 0xffffffff ;  /* 0xffffffff07077836 */ /* 0x000fe20000000000 */
[----:B------:R-:W-:Y:S01]  /*a640*/  UISETP.NE.AND UP1, UPT, UR10, 0x5, UPT ;  /* 0x000000050a00788c */ /* 0x000fe2000bf25270 */
[----:B------:R-:W-:Y:S01]  /*a650*/  IADD3 R4, R4, 0x80, RZ ;  /* 0x0000008004047810 */ /* 0x000fe20007ffe0ff */
[----:B------:R-:W-:Y:S01]  /*a660*/  UISETP.NE.AND UP0, UPT, UR50, 0x5, UPT ;  /* 0x000000053200788c */ /* 0x000fe2000bf05270 */
[----:B------:R-:W-:Y:S01]  /*a670*/  IMAD.MOV.U32 R9, RZ, RZ, R5 ;  /* 0x000000ffff097224 */ /* 0x000fe200078e0005 */
[----:B------:R-:W-:Y:S01]  /*a680*/  USEL UR6, URZ, 0x1, UP1 ;  /* 0x000000013f067887 */ /* 0x000fe20008800000 */
[----:B-1----:R-:W-:Y:S01]  /*a690*/  MOV R8, R6 ;  /* 0x0000000600087202 */ /* 0x002fe20000000f00 */
[----:B------:R-:W-:-:S02]  /*a6a0*/  USEL UR50, UR50, URZ, UP0 ;  /* 0x0000003f32327287 */ /* 0x000fc40008000000 */
[----:B------:R-:W-:Y:S02]  /*a6b0*/  USEL UR38, UR10, URZ, UP1 ;  /* 0x0000003f0a267287 */ /* 0x000fe40008800000 */
[----:B------:R-:W-:Y:S01]  /*a6c0*/  LOP3.LUT R19, R19, UR6, RZ, 0x3c, !PT ;  /* 0x0000000613137c12 */ /* 0x000fe2000f8e3cff */
[----:B------:R-:W-:Y:S09]  /*a6d0*/  @P2 BRA `(.L_x_48) ;  /* 0xffffffc800782947 */ /* 0x000ff2000383ffff */
.L_x_37:
[----:B------:R-:W-:-:S04]  /*a6e0*/  ULOP3.LUT UR4, UR44, 0x1, URZ, 0xfc, !UPT ;  /* 0x000000012c047892 */ /* 0x000fc8000f8efc3f */
[----:B------:R-:W-:-:S06]  /*a6f0*/  UISETP.NE.AND UP0, UPT, UR4, 0x3, UPT ;  /* 0x000000030400788c */ /* 0x000fcc000bf05270 */
[----:B------:R-:W-:-:S13]  /*a700*/  PLOP3.LUT P2, PT, PT, PT, UP0, 0x80, 0x0 ;  /* 0x000000000000781c */ /* 0x000fda0003f4f008 */
[----:B------:R-:W-:Y:S05]  /*a710*/  @!P2 BRA `(.L_x_49) ;  /* 0x000000000004a947 */ /* 0x000fea0003800000 */
[----:B------:R-:W-:Y:S01]  /*a720*/  BPT.TRAP 0x1 ;  /* 0x000000040000795c */ /* 0x000fe20000300000 */
.L_x_49:
[----:B------:R-:W-:Y:S02]  /*a730*/  UISETP.GT.U32.AND UP0, UPT, UR44, 0x1, UPT ;  /* 0x000000012c00788c */ /* 0x000fe4000bf04070 */
[----:B------:R-:W-:-:S04]  /*a740*/  ULEA UR4, UR42, UR41, 0x3 ;  /* 0x000000292a047291 */ /* 0x000fc8000f8e183f */
[----:B------:R-:W-:Y:S01]  /*a750*/  UIADD3 UR4, UR4, 0x34460, URZ ;  /* 0x0003446004047890 */ /* 0x000fe2000fffe03f */
[----:B------:R-:W-:-:S03]  /*a760*/  PLOP3.LUT P2, PT, PT, PT, UP0, 0x80, 0x0 ;  /* 0x000000000000781c */ /* 0x000fc60003f4f008 */
[----:B------:R-:W-:-:S09]  /*a770*/  UPRMT UR4, URZ, 0x654, UR4 ;  /* 0x000006543f047896 */ /* 0x000fd20008000004 */
[----:B------:R-:W-:Y:S01]  /*a780*/  SYNCS.ARRIVE.TRANS64.RED.A1T0 RZ, [UR4], RZ ;  /* 0x000000ffffff79a7 */ /* 0x000fe20008100404 */
[----:B------:R-:W-:Y:S05]  /*a790*/  @P2 BRA `(.L_x_50) ;  /* 0x0000000000042947 */ /* 0x000fea0003800000 */
[----:B------:R-:W-:Y:S01]  /*a7a0*/  BPT.TRAP 0x1 ;  /* 0x000000040000795c */ /* 0x000fe20000300000 */
.L_x_50:
[----:B------:R-:W-:Y:S05]  /*a7b0*/  @!P0 BRA `(.L_x_51) ;  /* 0x0000000000048947 */ /* 0x000fea0003800000 */
[----:B------:R-:W-:Y:S01]  /*a7c0*/  BPT.TRAP 0x1 ;  /* 0x000000040000795c */ /* 0x000fe20000300000 */
.L_x_51:
[----:B------:R-:W-:-:S04]  /*a7d0*/  ULEA UR50, UR50, UR41, 0x3 ;  /* 0x0000002932327291 */ /* 0x000fc8000f8e183f */
[----:B------:R-:W-:-:S04]  /*a7e0*/  UIADD3 UR50, UR50, 0x34428, URZ ;  /* 0x0003442832327890 */ /* 0x000fc8000fffe03f */
[----:B------:R-:W-:-:S09]  /*a7f0*/  UPRMT UR50, URZ, 0x654, UR50 ;  /* 0x000006543f327896 */ /* 0x000fd20008000032 */
[----:B------:R-:W-:Y:S01]  /*a800*/  SYNCS.ARRIVE.TRANS64.RED.A1T0 RZ, [UR50], RZ ;  /* 0x000000ffffff79a7 */ /* 0x000fe20008100432 */
[----:B------:R-:W-:Y:S05]  /*a810*/  @P1 BRA `(.L_x_52) ;  /* 0x0000000000041947 */ /* 0x000fea0003800000 */
[----:B------:R-:W-:Y:S01]  /*a820*/  BPT.TRAP 0x1 ;  /* 0x000000040000795c */ /* 0x000fe20000300000 */
.L_x_52:
[----:B------:R-:W1:Y:S01]  /*a830*/  SHFL.BFLY PT, R4, R3, 0x1, 0x1f ;  /* 0x0c201f0003047f89 */ /* 0x000e6200000e0000 */
[----:B------:R-:W-:Y:S01]  /*a840*/  BSSY B0, `(.L_x_53) ;  /* 0x0000023000007945 */ /* 0x000fe20003800000 */
[----:B------:R-:W-:Y:S01]  /*a850*/  IMAD.MOV.U32 R11, RZ, RZ, 0x7f800000 ;  /* 0x7f800000ff0b7424 */ /* 0x000fe200078e00ff */
[----:B------:R-:W-:Y:S01]  /*a860*/  MOV R10, 0x3f800000 ;  /* 0x3f800000000a7802 */ /* 0x000fe20000000f00 */
[----:B------:R-:W2:Y:S01]  /*a870*/  SHFL.BFLY PT, R7, R0, 0x1, 0x1f ;  /* 0x0c201f0000077f89 */ /* 0x000ea200000e0000 */
[----:B------:R-:W-:Y:S01]  /*a880*/  IMAD.MOV.U32 R8, RZ, RZ, 0x3f800000 ;  /* 0x3f800000ff087424 */ /* 0x000fe200078e00ff */
[----:B------:R-:W-:Y:S01]  /*a890*/  MOV R13, 0x7f800000 ;  /* 0x7f800000000d7802 */ /* 0x000fe20000000f00 */
[----:B-1----:R-:W-:Y:S01]  /*a8a0*/  FADD R4, R4, R3 ;  /* 0x0000000304047221 */ /* 0x002fe20000000000 */
[----:B--2---:R-:W-:-:S04]  /*a8b0*/  FADD R14, R7, R0 ;  /* 0x00000000070e7221 */ /* 0x004fc80000000000 */
[----:B------:R-:W1:Y:S04]  /*a8c0*/  SHFL.BFLY PT, R9, R4, 0x2, 0x1f ;  /* 0x0c401f0004097f89 */ /* 0x000e6800000e0000 */
[----:B------:R-:W2:Y:S01]  /*a8d0*/  SHFL.BFLY PT, R21, R14, 0x2, 0x1f ;  /* 0x0c401f000e157f89 */ /* 0x000ea200000e0000 */
[C---:B-1----:R-:W-:Y:S01]  /*a8e0*/  FSETP.NE.AND P0, PT, R4.reuse, -R9, PT ;  /* 0x800000090400720b */ /* 0x042fe20003f05000 */
[----:B------:R-:W-:Y:S01]  /*a8f0*/  FADD R3, R4, R9 ;  /* 0x0000000904037221 */ /* 0x000fe20000000000 */
[----:B--2---:R-:W-:-:S11]  /*a900*/  FADD R7, R14, R21 ;  /* 0x000000150e077221 */ /* 0x004fd60000000000 */
[----:B------:R-:W-:Y:S05]  /*a910*/  @!P0 BRA `(.L_x_54) ;  /* 0x0000000000548947 */ /* 0x000fea0003800000 */
[----:B------:R-:W-:Y:S01]  /*a920*/  VIADD R0, R3, 0x1800000 ;  /* 0x0180000003007836 */ /* 0x000fe20000000000 */
[----:B------:R-:W-:Y:S04]  /*a930*/  BSSY B1, `(.L_x_55) ;  /* 0x000000c000017945 */ /* 0x000fe80003800000 */
[----:B------:R-:W-:-:S04]  /*a940*/  LOP3.LUT R0, R0, 0x7f800000, RZ, 0xc0, !PT ;  /* 0x7f80000000007812 */ /* 0x000fc800078ec0ff */
[----:B------:R-:W-:-:S13]  /*a950*/  ISETP.GT.U32.AND P0, PT, R0, 0x1ffffff, PT ;  /* 0x01ffffff0000780c */ /* 0x000fda0003f04070 */
[----:B------:R-:W-:Y:S05]  /*a960*/  @P0 BRA `(.L_x_56) ;  /* 0x0000000000100947 */ /* 0x000fea0003800000 */
[----:B------:R-:W-:-:S07]  /*a970*/  MOV R12, 0xa990 ;  /* 0x0000a990000c7802 */ /* 0x000fce0000000f00 */
[----:B------:R-:W-:Y:S05]  /*a980*/  CALL.REL.NOINC `($__internal_0_$__cuda_sm20_rcp_rn_f32_slowpath) ;  /* 0x0000003c00447944 */ /* 0x000fea0003c00000 */
[----:B------:R-:W-:Y:S01]  /*a990*/  MOV R8, R4 ;  /* 0x0000000400087202 */ /* 0x000fe20000000f00 */
[----:B------:R-:W-:Y:S06]  /*a9a0*/  BRA `(.L_x_57) ;  /* 0x0000000000107947 */ /* 0x000fec0003800000 */
.L_x_56:
[----:B------:R-:W1:Y:S02]  /*a9b0*/  MUFU.RCP R8, R3 ;  /* 0x0000000300087308 */ /* 0x000e640000001000 */
[----:B-1----:R-:W-:-:S04]  /*a9c0*/  FFMA R0, R3, R8, -1 ;  /* 0xbf80000003007423 */ /* 0x002fc80000000008 */
[----:B------:R-:W-:-:S04]  /*a9d0*/  FADD.FTZ R9, -R0, -RZ ;  /* 0x800000ff00097221 */ /* 0x000fc80000010100 */
[----:B------:R-:W-:-:S07]  /*a9e0*/  FFMA R8, R8, R9, R8 ;  /* 0x0000000908087223 */ /* 0x000fce0000000008 */
.L_x_57:
[----:B------:R-:W-:Y:S05]  /*a9f0*/  BSYNC B1 ;  /* 0x0000000000017941 */ /* 0x000fea0003800000 */
.L_x_55:
[----:B------:R-:W-:Y:S01]  /*aa00*/  FSETP.GEU.AND P0, PT, |R3|, 1.175494350822287508e-38, PT ;  /* 0x008000000300780b */ /* 0x000fe20003f0e200 */
[----:B------:R-:W-:-:S12]  /*aa10*/  ULDC UR4, c[0x0][0x600] ;  /* 0x0001800000047ab9 */ /* 0x000fd80000000800 */
[----:B------:R-:W-:-:S04]  /*aa20*/  @!P0 FMUL R3, R3, 16777216 ;  /* 0x4b80000003038820 */ /* 0x000fc80000400000 */
[----:B------:R-:W1:Y:S02]  /*aa30*/  MUFU.LG2 R0, R3 ;  /* 0x0000000300007308 */ /* 0x000e640000000c00 */
[----:B-1----:R-:W-:-:S04]  /*aa40*/  @!P0 FADD R0, R0, -24 ;  /* 0xc1c0000000008421 */ /* 0x002fc80000000000 */
[----:B------:R-:W-:-:S04]  /*aa50*/  FMUL R0, R0, 0.69314718246459960938 ;  /* 0x3f31721800007820 */ /* 0x000fc80000400000 */
[----:B------:R-:W-:-:S07]  /*aa60*/  FFMA R13, R5, UR4, R0 ;  /* 0x00000004050d7c23 */ /* 0x000fce0008000000 */
.L_x_54:
[----:B------:R-:W-:Y:S05]  /*aa70*/  BSYNC B0 ;  /* 0x0000000000007941 */ /* 0x000fea0003800000 */
.L_x_53:
[----:B------:R-:W-:Y:S01]  /*aa80*/  FSETP.NE.AND P0, PT, R14, -R21, PT ;  /* 0x800000150e00720b */ /* 0x000fe20003f05000 */
[----:B------:R-:W-:Y:S01]  /*aa90*/  ULDC UR4, c[0x0][0x608] ;  /* 0x0001820000047ab9 */ /* 0x000fe20000000800 */
[----:B------:R-:W-:Y:S01]  /*aaa0*/  BSSY B0, `(.L_x_58) ;  /* 0x0000039000007945 */ /* 0x000fe20003800000 */
[----:B------:R-:W-:-:S04]  /*aab0*/  FMUL R8, R8, UR4 ;  /* 0x0000000408087c20 */ /* 0x000fc80008400000 */
        /* <DEDUP_REMOVED lines=32> */
[----:B------:R-:W-:Y:S06]  /*acc0*/  @!P0 BRA `(.L_x_59) ;  /* 0x0000000000588947 */ /* 0x000fec0003800000 */
[----:B------:R-:W-:Y:S01]  /*acd0*/  VIADD R0, R7, 0x1800000 ;  /* 0x0180000007007836 */ /* 0x000fe20000000000 */
[----:B------:R-:W-:Y:S04]  /*ace0*/  BSSY B1, `(.L_x_60) ;  /* 0x000000d000017945 */ /* 0x000fe80003800000 */
[----:B------:R-:W-:-:S04]  /*acf0*/  LOP3.LUT R0, R0, 0x7f800000, RZ, 0xc0, !PT ;  /* 0x7f80000000007812 */ /* 0x000fc800078ec0ff */
[----:B------:R-:W-:-:S13]  /*ad00*/  ISETP.GT.U32.AND P0, PT, R0, 0x1ffffff, PT ;  /* 0x01ffffff0000780c */ /* 0x000fda0003f04070 */
[----:B------:R-:W-:Y:S05]  /*ad10*/  @P0 BRA `(.L_x_61) ;  /* 0x0000000000140947 */ /* 0x000fea0003800000 */
[----:B------:R-:W-:Y:S02]  /*ad20*/  MOV R3, R7 ;  /* 0x0000000700037202 */ /* 0x000fe40000000f00 */
[----:B------:R-:W-:-:S07]  /*ad30*/  MOV R12, 0xad50 ;  /* 0x0000ad50000c7802 */ /* 0x000fce0000000f00 */
[----:B------:R-:W-:Y:S05]  /*ad40*/  CALL.REL.NOINC `($__internal_0_$__cuda_sm20_rcp_rn_f32_slowpath) ;  /* 0x0000003800547944 */ /* 0x000fea0003c00000 */
[----:B------:R-:W-:Y:S01]  /*ad50*/  MOV R10, R4 ;  /* 0x00000004000a7202 */ /* 0x000fe20000000f00 */
[----:B------:R-:W-:Y:S06]  /*ad60*/  BRA `(.L_x_62) ;  /* 0x0000000000107947 */ /* 0x000fec0003800000 */
.L_x_61:
[----:B------:R-:W1:Y:S02]  /*ad70*/  MUFU.RCP R10, R7 ;  /* 0x00000007000a7308 */ /* 0x000e640000001000 */
[----:B-1----:R-:W-:-:S04]  /*ad80*/  FFMA R0, R7, R10, -1 ;  /* 0xbf80000007007423 */ /* 0x002fc8000000000a */
[----:B------:R-:W-:-:S04]  /*ad90*/  FADD.FTZ R3, -R0, -RZ ;  /* 0x800000ff00037221 */ /* 0x000fc80000010100 */
[----:B------:R-:W-:-:S07]  /*ada0*/  FFMA R10, R10, R3, R10 ;  /* 0x000000030a0a7223 */ /* 0x000fce000000000a */
.L_x_62:
[----:B------:R-:W-:Y:S05]  /*adb0*/  BSYNC B1 ;  /* 0x0000000000017941 */ /* 0x000fea0003800000 */
.L_x_60:
[----:B------:R-:W-:Y:S01]  /*adc0*/  FSETP.GEU.AND P0, PT, |R7|, 1.175494350822287508e-38, PT ;  /* 0x008000000700780b */ /* 0x000fe20003f0e200 */
[----:B------:R-:W-:-:S12]  /*add0*/  ULDC UR4, c[0x0][0x600] ;  /* 0x0001800000047ab9 */ /* 0x000fd80000000800 */
[----:B------:R-:W-:-:S04]  /*ade0*/  @!P0 FMUL R7, R7, 16777216 ;  /* 0x4b80000007078820 */ /* 0x000fc80000400000 */
[----:B------:R-:W1:Y:S02]  /*adf0*/  MUFU.LG2 R0, R7 ;  /* 0x0000000700007308 */ /* 0x000e640000000c00 */
[----:B-1----:R-:W-:-:S04]  /*ae00*/  @!P0 FADD R0, R0, -24 ;  /* 0xc1c0000000008421 */ /* 0x002fc80000000000 */
[----:B------:R-:W-:-:S04]  /*ae10*/  FMUL R11, R0, 0.69314718246459960938 ;  /* 0x3f317218000b7820 */ /* 0x000fc80000400000 */
[----:B------:R-:W-:-:S07]  /*ae20*/  FFMA R11, R6, UR4, R11 ;  /* 0x00000004060b7c23 */ /* 0x000fce000800000b */
.L_x_59:
[----:B------:R-:W-:Y:S05]  /*ae30*/  BSYNC B0 ;  /* 0x0000000000007941 */ /* 0x000fea0003800000 */
.L_x_58:
[----:B------:R-:W-:Y:S01]  /*ae40*/  SHF.L.U32 R0, R22, 0x1f, RZ ;  /* 0x0000001f16007819 */ /* 0x000fe200000006ff */
[----:B------:R-:W-:Y:S01]  /*ae50*/  UISETP.NE.AND UP0, UPT, UR46, 0x1, UPT ;  /* 0x000000012e00788c */ /* 0x000fe2000bf05270 */
[----:B------:R-:W-:Y:S01]  /*ae60*/  LOP3.LUT P0, RZ, R2, 0x3, RZ, 0xc0, !PT ;  /* 0x0000000302ff7812 */ /* 0x000fe2000780c0ff */
[----:B------:R-:W-:Y:S01]  /*ae70*/  UISETP.NE.AND UP1, UPT, UR46, 0x2, UPT ;  /* 0x000000022e00788c */ /* 0x000fe2000bf25270 */
[----:B------:R-:W1:Y:S01]  /*ae80*/  SYNCS.PHASECHK.TRANS64.TRYWAIT P1, [UR48+0x8], R0 ;  /* 0x00000800ff0075a7 */ /* 0x000e620008020170 */
[----:B------:R-:W-:Y:S02]  /*ae90*/  ULDC UR4, c[0x0][0x608] ;  /* 0x0001820000047ab9 */ /* 0x000fe40000000800 */
[----:B------:R-:W-:-:S05]  /*aea0*/  FMUL R10, R10, UR4 ;  /* 0x000000040a0a7c20 */ /* 0x000fca0008400000 */
[----:B------:R-:W-:Y:S02]  /*aeb0*/  @!UP0 ULOP3.LUT UP2, URZ, UR42, 0x2, URZ, 0xc0, !UPT ;  /* 0x000000022a3f8892 */ /* 0x000fe4000f84c03f */
[----:B------:R-:W-:Y:S02]  /*aec0*/  @!UP0 ULOP3.LUT UR42, UR42, 0x1, URZ, 0xc0, !UPT ;  /* 0x000000012a2a8892 */ /* 0x000fe4000f8ec03f */
[----:B------:R-:W-:Y:S02]  /*aed0*/  @!UP0 USEL UR5, URZ, 0x1, UP2 ;  /* 0x000000013f058887 */ /* 0x000fe40009000000 */
[----:B------:R-:W-:Y:S02]  /*aee0*/  @!UP1 UIADD3 UR6, UR42, 0x1, URZ ;  /* 0x000000012a069890 */ /* 0x000fe4000fffe03f */
[----:B------:R-:W-:Y:S02]  /*aef0*/  @!UP0 ULOP3.LUT UR37, UR37, UR5, URZ, 0x3c, !UPT ;  /* 0x0000000525258292 */ /* 0x000fe4000f8e3c3f */
[----:B------:R-:W-:-:S02]  /*af00*/  @!UP1 UISETP.GT.U32.AND UP2, UPT, UR6, 0x1, UPT ;  /* 0x000000010600988c */ /* 0x000fc4000bf44070 */
[----:B------:R-:W-:Y:S02]  /*af10*/  @!UP1 ULOP3.LUT UR42, UR42, 0x1, URZ, 0xc, !UPT ;  /* 0x000000012a2a9892 */ /* 0x000fe4000f8e0c3f */
[----:B------:R-:W-:-:S04]  /*af20*/  @!UP1 USEL UR5, URZ, 0x1, !UP2 ;  /* 0x000000013f059887 */ /* 0x000fc8000d000000 */
[----:B------:R-:W-:Y:S01]  /*af30*/  @!UP1 ULOP3.LUT UR37, UR37, UR5, URZ, 0x3c, !UPT ;  /* 0x0000000525259292 */ /* 0x000fe2000f8e3c3f */
[----:B-1----:R-:W-:Y:S11]  /*af40*/  @!P1 BRA `(.L_x_63) ;  /* 0x0000003000dc9947 */ /* 0x002ff60003800000 */
.L_x_132:
[----:B------:R-:W-:Y:S04]  /*af50*/  BSSY B0, `(.L_x_64) ;  /* 0x000001b000007945 */ /* 0x000fe80003800000 */
[----:B------:R-:W-:Y:S05]  /*af60*/  @P0 BRA `(.L_x_65) ;  /* 0x0000000000640947 */ /* 0x000fea0003800000 */
[----:B------:R-:W2:Y:S01]  /*af70*/  LDC.64 R6, c[0x0][0x688] ;  /* 0x0001a200ff067b82 */ /* 0x000ea20000000a00 */
[----:B-1----:R-:W-:Y:S01]  /*af80*/  LOP3.LUT R0, R2, 0x60, RZ, 0xc0, !PT ;  /* 0x0000006002007812 */ /* 0x002fe200078ec0ff */
[----:B------:R-:W-:Y:S01]  /*af90*/  UIADD3 UR4, -UR40, URZ, URZ ;  /* 0x0000003f28047290 */ /* 0x000fe2000fffe13f */
[----:B------:R-:W-:Y:S01]  /*afa0*/  SHF.R.U32.HI R4, RZ, 0x2, R2 ;  /* 0x00000002ff047819 */ /* 0x000fe20000011602 */
[----:B------:R-:W-:Y:S01]  /*afb0*/  ULDC UR5, c[0x0][0xa10] ;  /* 0x0002840000057ab9 */ /* 0x000fe20000000800 */
[----:B------:R-:W-:Y:S01]  /*afc0*/  SHF.R.U32.HI R0, RZ, 0x5, R0 ;  /* 0x00000005ff007819 */ /* 0x000fe20000011600 */
[----:B------:R-:W-:Y:S01]  /*afd0*/  UIMAD UR4, UR5, UR4, UR39 ;  /* 0x00000004050472a4 */ /* 0x000fe2000f8e0227 */
[----:B------:R-:W-:Y:S01]  /*afe0*/  LOP3.LUT R4, R4, 0x7, RZ, 0xc0, !PT ;  /* 0x0000000704047812 */ /* 0x000fe200078ec0ff */
[----:B------:R-:W-:Y:S01]  /*aff0*/  IMAD.SHL.U32 R3, R18, 0x40, RZ ;  /* 0x0000004012037824 */ /* 0x000fe200078e00ff */
[----:B------:R-:W-:-:S04]  /*b000*/  SHF.L.U32 R5, R0, 0x4, RZ ;  /* 0x0000000400057819 */ /* 0x000fc800000006ff */
[----:B------:R-:W-:-:S04]  /*b010*/  LOP3.LUT R4, R5, 0xfffffff0, R4, 0xe2, !PT ;  /* 0xfffffff005047812 */ /* 0x000fc800078ee204 */
[----:B------:R-:W-:Y:S01]  /*b020*/  IADD3 R5, R3, R4, RZ ;  /* 0x0000000403057210 */ /* 0x000fe20007ffe0ff */
[----:B--2---:R-:W-:Y:S01]  /*b030*/  IMAD R0, R6, UR4, R3 ;  /* 0x0000000406007c24 */ /* 0x004fe2000f8e0203 */
[----:B------:R-:W-:-:S03]  /*b040*/  ULDC UR4, c[0x0][0x288] ;  /* 0x0000a20000047ab9 */ /* 0x000fc60000000800 */
[C---:B------:R-:W-:Y:S01]  /*b050*/  VIADD R6, R5.reuse, 0x8 ;  /* 0x0000000805067836 */ /* 0x040fe20000000000 */
[----:B------:R-:W-:Y:S01]  /*b060*/  ISETP.GE.U32.AND P0, PT, R5, UR4, PT ;  /* 0x0000000405007c0c */ /* 0x000fe2000bf06070 */
[----:B------:R-:W-:-:S03]  /*b070*/  IMAD R3, R7, UR36, R0 ;  /* 0x0000002407037c24 */ /* 0x000fc6000f8e0200 */
[----:B------:R-:W-:Y:S01]  /*b080*/  ISETP.GE.U32.AND P1, PT, R6, UR4, PT ;  /* 0x0000000406007c0c */ /* 0x000fe2000bf26070 */
[----:B------:R-:W-:Y:S01]  /*b090*/  ULDC.64 UR4, c[0x0][0x680] ;  /* 0x0001a00000047ab9 */ /* 0x000fe20000000a00 */
[----:B------:R-:W-:-:S04]  /*b0a0*/  IADD3 R0, P2, R4, R3, RZ ;  /* 0x0000000304007210 */ /* 0x000fc80007f5e0ff */
[----:B------:R-:W-:Y:S02]  /*b0b0*/  LEA.HI.X.SX32 R3, R3, RZ, 0x1, P2 ;  /* 0x000000ff03037211 */ /* 0x000fe400010f0eff */
[----:B------:R-:W-:-:S04]  /*b0c0*/  LEA R4, P2, R0, UR4, 0x2 ;  /* 0x0000000400047c11 */ /* 0x000fc8000f8410ff */
[----:B------:R-:W-:-:S05]  /*b0d0*/  LEA.HI.X R5, R0, UR5, R3, 0x2, P2 ;  /* 0x0000000500057c11 */ /* 0x000fca00090f1403 */
[----:B------:R2:W-:Y:S04]  /*b0e0*/  @!P0 STG.E desc[UR54][R4.64], R13 ;  /* 0x0000000d04008986 */ /* 0x0005e8000c101936 */
[----:B------:R2:W-:Y:S02]  /*b0f0*/  @!P1 STG.E desc[UR54][R4.64+0x20], R11 ;  /* 0x0000200b04009986 */ /* 0x0005e4000c101936 */
.L_x_65:
[----:B------:R-:W-:Y:S05]  /*b100*/  BSYNC B0 ;  /* 0x0000000000007941 */ /* 0x000fea0003800000 */
.L_x_64:
[----:B------:R-:W-:Y:S01]  /*b110*/  ULDC.64 UR4, c[0x0][0x730] ;  /* 0x0001cc0000047ab9 */ /* 0x000fe20000000a00 */
[-C--:B------:R-:W-:Y:S01]  /*b120*/  FMUL R90, R90, R10.reuse ;  /* 0x0000000a5a5a7220 */ /* 0x080fe20000400000 */
[----:B------:R-:W-:Y:S01]  /*b130*/  ISETP.NE.U32.AND P0, PT, RZ, UR4, PT ;  /* 0x00000004ff007c0c */ /* 0x000fe2000bf05070 */
[-C--:B------:R-:W-:Y:S01]  /*b140*/  FMUL R91, R91, R10.reuse ;  /* 0x0000000a5b5b7220 */ /* 0x080fe20000400000 */
[-C--:B------:R-:W-:Y:S01]  /*b150*/  FMUL R94, R94, R10.reuse ;  /* 0x0000000a5e5e7220 */ /* 0x080fe20000400000 */
[-C--:B------:R-:W-:Y:S01]  /*b160*/  FMUL R95, R95, R10.reuse ;  /* 0x0000000a5f5f7220 */ /* 0x080fe20000400000 */
[----:B------:R-:W-:Y:S01]  /*b170*/  ISETP.NE.AND.EX P0, PT, RZ, UR5, PT, P0 ;  /* 0x00000005ff007c0c */ /* 0x000fe2000bf05300 */
        /* <DEDUP_REMOVED lines=28> */
[----:B------:R-:W-:Y:S06]  /*b340*/  @P0 BRA `(.L_x_66) ;  /* 0x0000000000240947 */ /* 0x000fec0003800000 */
[----:B------:R-:W-:Y:S02]  /*b350*/  ULDC.64 UR4, c[0x0][0x728] ;  /* 0x0001ca0000047ab9 */ /* 0x000fe40000000a00 */
[----:B------:R-:W-:-:S04]  /*b360*/  ISETP.NE.U32.AND P0, PT, RZ, UR4, PT ;  /* 0x00000004ff007c0c */ /* 0x000fc8000bf05070 */
[----:B------:R-:W-:-:S13]  /*b370*/  ISETP.NE.AND.EX P0, PT, RZ, UR5, PT, P0 ;  /* 0x00000005ff007c0c */ /* 0x000fda000bf05300 */
[----:B------:R-:W-:Y:S05]  /*b380*/  @!P0 BRA `(.L_x_67) ;  /* 0x00000000000c8947 */ /* 0x000fea0003800000 */
[----:B--2---:R-:W2:Y:S02]  /*b390*/  LDC.64 R4, c[0x0][0x728] ;  /* 0x0001ca00ff047b82 */ /* 0x004ea40000000a00 */
[----:B--2---:R3:W5:Y:S01]  /*b3a0*/  LDG.E R16, desc[UR54][R4.64] ;  /* 0x0000003604107981 */ /* 0x004762000c1e1900 */
[----:B------:R-:W-:Y:S05]  /*b3b0*/  BRA `(.L_x_66) ;  /* 0x0000000000087947 */ /* 0x000fea0003800000 */
.L_x_67:
[----:B------:R-:W-:Y:S02]  /*b3c0*/  ULDC UR4, c[0x0][0x720] ;  /* 0x0001c80000047ab9 */ /* 0x000fe40000000800 */
[----:B------:R-:W-:-:S07]  /*b3d0*/  MOV R16, UR4 ;  /* 0x0000000400107c02 */ /* 0x000fce0008000f00 */
.L_x_66:
[----:B-1----:R-:W-:-:S04]  /*b3e0*/  MOV R0, RZ ;  /* 0x000000ff00007202 */ /* 0x002fc80000000f00 */
[----:B------:R-:W-:-:S13]  /*b3f0*/  LOP3.LUT P0, RZ, R0, 0x1bf, RZ, 0xc0, !PT ;  /* 0x000001bf00ff7812 */ /* 0x000fda000780c0ff */
[----:B------:R-:W-:Y:S05]  /*b400*/  @!P0 BRA `(.L_x_68) ;  /* 0x0000000000408947 */ /* 0x000fea0003800000 */
[----:B------:R-:W-:Y:S01]  /*b410*/  MOV R0, 0x0 ;  /* 0x0000000000007802 */ /* 0x000fe20000000f00 */
[----:B------:R-:W-:Y:S01]  /*b420*/  ULDC.64 UR4, c[0x4][0x70] ;  /* 0x01001c0000047ab9 */ /* 0x000fe20000000a00 */
[----:B------:R-:W-:Y:S01]  /*b430*/  ULDC.64 UR6, c[0x4][0x8] ;  /* 0x0100020000067ab9 */ /* 0x000fe20000000a00 */
[----:B--23--:R-:W-:Y:S01]  /*b440*/  MOV R4, UR4 ;  /* 0x0000000400047c02 */ /* 0x00cfe20008000f00 */
[----:B------:R1:W2:Y:S01]  /*b450*/  LDC.64 R14, c[0x4][R0] ;  /* 0x01000000000e7b82 */ /* 0x0002a20000000a00 */
[----:B------:R-:W-:Y:S01]  /*b460*/  IMAD.U32 R5, RZ, RZ, UR5 ;  /* 0x00000005ff057e24 */ /* 0x000fe2000f8e00ff */
[----:B------:R-:W-:Y:S01]  /*b470*/  ULDC.64 UR4, c[0x4][0x78] ;  /* 0x01001e0000047ab9 */ /* 0x000fe20000000a00 */
[----:B------:R-:W-:Y:S01]  /*b480*/  IMAD.U32 R10, RZ, RZ, UR6 ;  /* 0x00000006ff0a7e24 */ /* 0x000fe2000f8e00ff */
[----:B------:R-:W-:Y:S01]  /*b490*/  MOV R6, UR4 ;  /* 0x0000000400067c02 */ /* 0x000fe20008000f00 */
[----:B------:R-:W-:Y:S01]  /*b4a0*/  IMAD.MOV.U32 R12, RZ, RZ, 0x1 ;  /* 0x00000001ff0c7424 */ /* 0x000fe200078e00ff */
[----:B------:R-:W-:-:S02]  /*b4b0*/  MOV R7, UR5 ;  /* 0x0000000500077c02 */ /* 0x000fc40008000f00 */
[----:B------:R-:W-:Y:S02]  /*b4c0*/  MOV R11, UR7 ;  /* 0x00000007000b7c02 */ /* 0x000fe40008000f00 */
[----:B------:R-:W-:Y:S02]  /*b4d0*/  MOV R8, 0x70 ;  /* 0x0000007000087802 */ /* 0x000fe40000000f00 */
[----:B-1----:R-:W-:-:S07]  /*b4e0*/  MOV R13, RZ ;  /* 0x000000ff000d7202 */ /* 0x002fce0000000f00 */
[----:B------:R-:W-:-:S07]  /*b4f0*/  LEPC R20, `(.L_x_68) ;  /* 0x000000001014794e */ /* 0x000fce0000000000 */
[----:B--2--5:R-:W-:Y:S05]  /*b500*/  CALL.ABS.NOINC R14 ;  /* 0x000000000e007343 */ /* 0x024fea0003c00000 */
.L_x_68:
[----:B------:R-:W-:Y:S01]  /*b510*/  MOV R24, UR41 ;  /* 0x0000002900187c02 */ /* 0x000fe20008000f00 */
[----:B------:R-:W-:-:S04]  /*b520*/  IMAD.U32 R3, RZ, RZ, UR46 ;  /* 0x0000002eff037e24 */ /* 0x000fc8000f8e00ff */
[----:B------:R-:W-:-:S05]  /*b530*/  IMAD R24, R3, 0x2200, R24 ;  /* 0x0000220003187824 */ /* 0x000fca00078e0218 */
[----:B------:R-:W-:-:S04]  /*b540*/  IADD3 R25, R24, 0x2de00, RZ ;  /* 0x0002de0018197810 */ /* 0x000fc80007ffe0ff */
        /* <DEDUP_REMOVED lines=9> */
[----:B------:R-:W-:Y:S01]  /*b5e0*/  MOV R6, UR6 ;  /* 0x0000000600067c02 */ /* 0x000fe20008000f00 */
[----:B------:R-:W-:Y:S01]  /*b5f0*/  IMAD.U32 R10, RZ, RZ, UR4 ;  /* 0x00000004ff0a7e24 */ /* 0x000fe2000f8e00ff */
[----:B------:R-:W-:Y:S01]  /*b600*/  MOV R7, UR7 ;  /* 0x0000000700077c02 */ /* 0x000fe20008000f00 */
[----:B------:R-:W-:Y:S01]  /*b610*/  IMAD.MOV.U32 R12, RZ, RZ, 0x1 ;  /* 0x00000001ff0c7424 */ /* 0x000fe200078e00ff */
[----:B------:R-:W-:-:S02]  /*b620*/  MOV R11, UR5 ;  /* 0x00000005000b7c02 */ /* 0x000fc40008000f00 */
[----:B------:R-:W-:Y:S02]  /*b630*/  MOV R8, 0x70 ;  /* 0x0000007000087802 */ /* 0x000fe40000000f00 */
[----:B-1----:R-:W-:-:S07]  /*b640*/  MOV R13, RZ ;  /* 0x000000ff000d7202 */ /* 0x002fce0000000f00 */
[----:B------:R-:W-:-:S07]  /*b650*/  LEPC R20, `(.L_x_69) ;  /* 0x000000001014794e */ /* 0x000fce0000000000 */
[----:B--2--5:R-:W-:Y:S05]  /*b660*/  CALL.ABS.NOINC R14 ;  /* 0x000000000e007343 */ /* 0x024fea0003c00000 */
.L_x_69:
[C---:B------:R-:W-:Y:S01]  /*b670*/  SHF.L.U32 R0, R2.reuse, 0x4, RZ ;  /* 0x0000000402007819 */ /* 0x040fe200000006ff */
[----:B------:R-:W-:Y:S01]  /*b680*/  IMAD.SHL.U32 R3, R2, 0x20, RZ ;  /* 0x0000002002037824 */ /* 0x000fe200078e00ff */
[----:B------:R-:W-:Y:S01]  /*b690*/  ULDC.64 UR4, c[0x0][0x730] ;  /* 0x0001cc0000047ab9 */ /* 0x000fe20000000a00 */
[----:B--23--:R-:W-:Y:S02]  /*b6a0*/  SHF.R.U32.HI R5, RZ, 0x1, R2 ;  /* 0x00000001ff057819 */ /* 0x00cfe40000011602 */
[----:B------:R-:W-:Y:S02]  /*b6b0*/  LOP3.LUT R0, R0, 0x600, RZ, 0xc0, !PT ;  /* 0x0000060000007812 */ /* 0x000fe400078ec0ff */
[----:B------:R-:W-:Y:S02]  /*b6c0*/  LOP3.LUT R4, R3, 0xc0, RZ, 0xc0, !PT ;  /* 0x000000c003047812 */ /* 0x000fe400078ec0ff */
[--C-:B------:R-:W-:Y:S02]  /*b6d0*/  LOP3.LUT R0, R0, 0x20, R3.reuse, 0xf8, !PT ;  /* 0x0000002000007812 */ /* 0x100fe400078ef803 */
[----:B------:R-:W-:Y:S01]  /*b6e0*/  ISETP.NE.U32.AND P0, PT, RZ, UR4, PT ;  /* 0x00000004ff007c0c */ /* 0x000fe2000bf05070 */
[----:B------:R-:W-:Y:S01]  /*b6f0*/  ULDC UR4, c[0x0][0x720] ;  /* 0x0001c80000047ab9 */ /* 0x000fe20000000800 */
[----:B------:R-:W-:-:S02]  /*b700*/  LOP3.LUT R3, R0, 0x100, R3, 0xf8, !PT ;  /* 0x0000010000037812 */ /* 0x000fc400078ef803 */
[----:B------:R-:W-:Y:S02]  /*b710*/  LOP3.LUT R0, R2, 0x7f, RZ, 0xc0, !PT ;  /* 0x0000007f02007812 */ /* 0x000fe400078ec0ff */
[----:B------:R-:W-:Y:S02]  /*b720*/  ISETP.NE.AND.EX P0, PT, RZ, UR5, PT, P0 ;  /* 0x00000005ff007c0c */ /* 0x000fe4000bf05300 */
[----:B------:R-:W-:Y:S02]  /*b730*/  IADD3 R0, R0, 0x1f, RZ ;  /* 0x0000001f00007810 */ /* 0x000fe40007ffe0ff */
[----:B------:R-:W-:Y:S02]  /*b740*/  LOP3.LUT R4, R4, 0x8, R5, 0xf8, !PT ;  /* 0x0000000804047812 */ /* 0x000fe400078ef805 */
[----:B------:R-:W-:Y:S02]  /*b750*/  SHF.L.U32 R5, R2, 0x2, RZ ;  /* 0x0000000202057819 */ /* 0x000fe400000006ff */
[----:B-----5:R-:W-:-:S02]  /*b760*/  FSEL R45, R16, UR4, !P0 ;  /* 0x00000004102d7c08 */ /* 0x020fc4000c000000 */
[----:B------:R-:W-:Y:S02]  /*b770*/  ISETP.GT.U32.AND P1, PT, R0, 0x3e, PT ;  /* 0x0000003e0000780c */ /* 0x000fe40003f24070 */
[----:B------:R-:W-:Y:S01]  /*b780*/  LOP3.LUT R4, R4, 0x18, R5, 0x78, !PT ;  /* 0x0000001804047812 */ /* 0x000fe200078e7805 */
[-C--:B------:R-:W-:Y:S01]  /*b790*/  FMUL R5, R90, R45.reuse ;  /* 0x0000002d5a057220 */ /* 0x080fe20000400000 */
[-C--:B------:R-:W-:Y:S01]  /*b7a0*/  FMUL R0, R91, R45.reuse ;  /* 0x0000002d5b007220 */ /* 0x080fe20000400000 */
[-C--:B------:R-:W-:Y:S01]  /*b7b0*/  FMUL R7, R94, R45.reuse ;  /* 0x0000002d5e077220 */ /* 0x080fe20000400000 */
[----:B------:R-:W-:Y:S01]  /*b7c0*/  LOP3.LUT R3, R3, R4, RZ, 0xfc, !PT ;  /* 0x0000000403037212 */ /* 0x000fe200078efcff */
        /* <DEDUP_REMOVED lines=14> */
[----:B------:R-:W-:Y:S01]  /*b8b0*/  IMAD.MOV.U32 R0, RZ, RZ, 0x20 ;  /* 0x00000020ff007424 */ /* 0x000fe200078e00ff */
[----:B------:R-:W-:Y:S01]  /*b8c0*/  LOP3.LUT P0, RZ, R2, 0x4, RZ, 0xc0, !PT ;  /* 0x0000000402ff7812 */ /* 0x000fe2000780c0ff */
        /* <DEDUP_REMOVED lines=55> */
[----:B------:R-:W-:Y:S02]  /*bc40*/  SEL R0, R0, 0xffffffe0, !P0 ;  /* 0xffffffe000007807 */ /* 0x000fe40004000000 */
[C---:B------:R-:W-:Y:S02]  /*bc50*/  LEA R25, R3.reuse, R25, 0x1 ;  /* 0x0000001903197211 */ /* 0x040fe400078e08ff */
[----:B------:R-:W-:Y:S01]  /*bc60*/  LEA R45, R3, R24, 0x1 ;  /* 0x00000018032d7211 */ /* 0x000fe200078e08ff */
[----:B------:R-:W-:Y:S06]  /*bc70*/  @P1 BRA `(.L_x_70) ;  /* 0x0000000000041947 */ /* 0x000fec0003800000 */
[----:B------:R-:W-:-:S04]  /*bc80*/  DEPBAR.LE SB0, 0x1 ;  /* 0x000080400000791a */ /* 0x000fc80000000000 */
.L_x_70:
[----:B------:R-:W-:Y:S05]  /*bc90*/  WARPSYNC.ALL ;  /* 0x0000000000007948 */ /* 0x000fea0003800000 */
[----:B------:R-:W-:Y:S01]  /*bca0*/  BAR.SYNC.DEFER_BLOCKING 0x1, 0x80 ;  /* 0x0042000000007b1d */ /* 0x000fe20000010000 */
[----:B------:R-:W-:Y:S01]  /*bcb0*/  IMAD.IADD R3, R25, 0x1, R0 ;  /* 0x0000000119037824 */ /* 0x000fe200078e0200 */
[----:B------:R-:W-:Y:S02]  /*bcc0*/  F2FP.BF16.F32.PACK_AB R13, R13, R14 ;  /* 0x0000000e0d0d723e */ /* 0x000fe400000010ff */
[----:B------:R-:W-:Y:S02]  /*bcd0*/  F2FP.BF16.F32.PACK_AB R112, R113, R112 ;  /* 0x000000707170723e */ /* 0x000fe400000010ff */
[----:B------:R-:W-:Y:S01]  /*bce0*/  BSSY B0, `(.L_x_71) ;  /* 0x000001f000007945 */ /* 0x000fe20003800000 */
[----:B------:R-:W-:-:S02]  /*bcf0*/  F2FP.BF16.F32.PACK_AB R12, R105, R104 ;  /* 0x00000068690c723e */ /* 0x000fc400000010ff */
[----:B------:R-:W-:Y:S02]  /*bd00*/  F2FP.BF16.F32.PACK_AB R14, R109, R108 ;  /* 0x0000006c6d0e723e */ /* 0x000fe400000010ff */
[----:B------:R-:W-:Y:S02]  /*bd10*/  F2FP.BF16.F32.PACK_AB R15, R15, R20 ;  /* 0x000000140f0f723e */ /* 0x000fe400000010ff */
[----:B------:R-:W-:Y:S02]  /*bd20*/  F2FP.BF16.F32.PACK_AB R113, R21, R26 ;  /* 0x0000001a1571723e */ /* 0x000fe400000010ff */
[----:B------:R-:W-:Y:S02]  /*bd30*/  F2FP.BF16.F32.PACK_AB R114, R117, R116 ;  /* 0x000000747572723e */ /* 0x000fe400000010ff */
[----:B------:R-:W-:Y:S02]  /*bd40*/  F2FP.BF16.F32.PACK_AB R115, R27, R28 ;  /* 0x0000001c1b73723e */ /* 0x000fe400000010ff */
[----:B------:R-:W-:Y:S01]  /*bd50*/  IADD3 R0, R0, 0x1000, R25 ;  /* 0x0000100000007810 */ /* 0x000fe20007ffe019 */
[----:B------:R1:W-:Y:S04]  /*bd60*/  STSM.16.M88.4 [R45+0x2de00], R4 ;  /* 0x02de00042d007844 */ /* 0x0003e80000000200 */
[----:B------:R1:W-:Y:S01]  /*bd70*/  STSM.16.M88.4 [R3], R8 ;  /* 0x0000000803007844 */ /* 0x0003e20000000200 */
[----:B------:R-:W-:Y:S01]  /*bd80*/  @!PT LDS RZ, [RZ] ;  /* 0x00000000fffff984 */ /* 0x000fe20000000800 */
[----:B------:R-:W-:Y:S01]  /*bd90*/  @!PT LDS RZ, [RZ] ;  /* 0x00000000fffff984 */ /* 0x000fe20000000800 */
[----:B------:R-:W-:Y:S01]  /*bda0*/  @!PT LDS RZ, [RZ] ;  /* 0x00000000fffff984 */ /* 0x000fe20000000800 */
[----:B------:R-:W-:Y:S01]  /*bdb0*/  @!PT LDS RZ, [RZ] ;  /* 0x00000000fffff984 */ /* 0x000fe20000000800 */
[----:B------:R2:W-:Y:S06]  /*bdc0*/  MEMBAR.ALL.CTA ;  /* 0x0000000000007992 */ /* 0x0005ec0000008000 */
[----:B--2---:R-:W2:Y:S02]  /*bdd0*/  FENCE.VIEW.ASYNC.S ;  /* 0x00000000000073c6 */ /* 0x004ea40000000000 */
[----:B--2---:R-:W-:Y:S06]  /*bde0*/  BAR.SYNC.DEFER_BLOCKING 0x1, 0x80 ;  /* 0x0042000000007b1d */ /* 0x004fec0000010000 */
[----:B------:R-:W-:Y:S05]  /*bdf0*/  @P1 BRA `(.L_x_72) ;  /* 0x0000000000341947 */ /* 0x000fea0003800000 */
[----:B------:R-:W-:Y:S01]  /*be00*/  R2UR UR34, R18 ;  /* 0x00000000122272ca */ /* 0x000fe200000e0000 */
[----:B------:R-:W-:Y:S01]  /*be10*/  UIADD3 UR35, -UR40, URZ, URZ ;  /* 0x0000003f28237290 */ /* 0x000fe2000fffe13f */
[----:B------:R-:W-:Y:S01]  /*be20*/  R2UR UR32, R24 ;  /* 0x00000000182072ca */ /* 0x000fe200000e0000 */
[----:B------:R-:W-:Y:S01]  /*be30*/  UIADD3 UR6, UP0, UR52, 0x670, URZ ;  /* 0x0000067034067890 */ /* 0x000fe2000ff1e03f */
[----:B------:R-:W-:Y:S01]  /*be40*/  ULDC UR4, c[0x0][0xa10] ;  /* 0x0002840000047ab9 */ /* 0x000fe20000000800 */
[----:B------:R-:W-:Y:S01]  /*be50*/  UMOV UR33, URZ ;  /* 0x0000003f00217c82 */ /* 0x000fe20008000000 */
[----:B------:R-:W-:Y:S02]  /*be60*/  UIMAD UR35, UR4, UR35, UR39 ;  /* 0x00000023042372a4 */ /* 0x000fe4000f8e0227 */
[----:B------:R-:W-:-:S05]  /*be70*/  UIADD3.X UR7, URZ, UR53, URZ, UP0, !UPT ;  /* 0x000000353f077290 */ /* 0x000fca00087fe43f */
[----:B------:R-:W-:Y:S02]  /*be80*/  USHF.L.U32 UR34, UR34, 0x6, URZ ;  /* 0x0000000622227899 */ /* 0x000fe4000800063f */
[----:B------:R-:W-:-:S09]  /*be90*/  UIADD3 UR32, UR32, 0x2de00, URZ ;  /* 0x0002de0020207890 */ /* 0x000fd2000fffe03f */
[----:B------:R2:W-:Y:S01]  /*bea0*/  UTMASTG.4D [UR32], [UR6] ;  /* 0x00000020060073b5 */ /* 0x0005e20008018000 */
[----:B------:R0:W-:Y:S01]  /*beb0*/  UTMACMDFLUSH ;  /* 0x00000000000079b7 */ /* 0x0001e20000000000 */
[----:B--2---:R-:W-:-:S04]  /*bec0*/  DEPBAR.LE SB0, 0x1 ;  /* 0x000080400000791a */ /* 0x004fc80000000000 */
.L_x_72:
[----:B------:R-:W-:Y:S05]  /*bed0*/  BSYNC B0 ;  /* 0x0000000000007941 */ /* 0x000fea0003800000 */
.L_x_71:
[----:B------:R-:W-:Y:S01]  /*bee0*/  BAR.SYNC.DEFER_BLOCKING 0x1, 0x80 ;  /* 0x0042000000007b1d */ /* 0x000fe20000010000 */
[----:B------:R-:W-:Y:S02]  /*bef0*/  F2FP.BF16.F32.PACK_AB R29, R29, R30 ;  /* 0x0000001e1d1d723e */ /* 0x000fe400000010ff */
[----:B------:R-:W-:Y:S02]  /*bf00*/  F2FP.BF16.F32.PACK_AB R31, R31, R32 ;  /* 0x000000201f1f723e */ /* 0x000fe400000010ff */
[----:B------:R-:W-:Y:S01]  /*bf10*/  F2FP.BF16.F32.PACK_AB R33, R33, R34 ;  /* 0x000000222121723e */ /* 0x000fe200000010ff */
[----:B------:R-:W-:Y:S01]  /*bf20*/  BSSY B0, `(.L_x_73) ;  /* 0x000001d000007945 */ /* 0x000fe20003800000 */
[----:B------:R-:W-:Y:S02]  /*bf30*/  F2FP.BF16.F32.PACK_AB R28, R121, R120 ;  /* 0x00000078791c723e */ /* 0x000fe400000010ff */
[----:B------:R-:W-:Y:S02]  /*bf40*/  F2FP.BF16.F32.PACK_AB R30, R125, R124 ;  /* 0x0000007c7d1e723e */ /* 0x000fe400000010ff */
[----:B------:R-:W-:-:S02]  /*bf50*/  F2FP.BF16.F32.PACK_AB R32, R129, R128 ;  /* 0x000000808120723e */ /* 0x000fc400000010ff */
[----:B------:R-:W-:Y:S02]  /*bf60*/  F2FP.BF16.F32.PACK_AB R34, R133, R132 ;  /* 0x000000848522723e */ /* 0x000fe400000010ff */
[----:B------:R-:W-:Y:S01]  /*bf70*/  F2FP.BF16.F32.PACK_AB R35, R35, R36 ;  /* 0x000000242323723e */ /* 0x000fe200000010ff */
[----:B------:R2:W-:Y:S04]  /*bf80*/  STSM.16.M88.4 [R25+0x1000], R12 ;  /* 0x0010000c19007844 */ /* 0x0005e80000000200 */
[----:B------:R2:W-:Y:S01]  /*bf90*/  STSM.16.M88.4 [R0], R112 ;  /* 0x0000007000007844 */ /* 0x0005e20000000200 */
[----:B------:R-:W-:Y:S01]  /*bfa0*/  @!PT LDS RZ, [RZ] ;  /* 0x00000000fffff984 */ /* 0x000fe20000000800 */
[----:B------:R-:W-:Y:S01]  /*bfb0*/  @!PT LDS RZ, [RZ] ;  /* 0x00000000fffff984 */ /* 0x000fe20000000800 */
[----:B------:R-:W-:Y:S01]  /*bfc0*/  @!PT LDS RZ, [RZ] ;  /* 0x00000000fffff984 */ /* 0x000fe20000000800 */
[----:B------:R-:W-:Y:S01]  /*bfd0*/  @!PT LDS RZ, [RZ] ;  /* 0x00000000fffff984 */ /* 0x000fe20000000800 */
[----:B------:R3:W-:Y:S06]  /*bfe0*/  MEMBAR.ALL.CTA ;  /* 0x0000000000007992 */ /* 0x0007ec0000008000 */
[----:B---3--:R-:W3:Y:S02]  /*bff0*/  FENCE.VIEW.ASYNC.S ;  /* 0x00000000000073c6 */ /* 0x008ee40000000000 */
[----:B---3--:R-:W-:Y:S06]  /*c000*/  BAR.SYNC.DEFER_BLOCKING 0x1, 0x80 ;  /* 0x0042000000007b1d */ /* 0x008fec0000010000 */
[----:B------:R-:W-:Y:S05]  /*c010*/  @P1 BRA `(.L_x_74) ;  /* 0x0000000000341947 */ /* 0x000fea0003800000 */
[----:B------:R-:W-:Y:S01]  /*c020*/  R2UR UR34, R18 ;  /* 0x00000000122272ca */ /* 0x000fe200000e0000 */
[----:B------:R-:W-:Y:S01]  /*c030*/  UIADD3 UR35, -UR40, URZ, URZ ;  /* 0x0000003f28237290 */ /* 0x000fe2000fffe13f */
[----:B------:R-:W-:Y:S01]  /*c040*/  R2UR UR32, R24 ;  /* 0x00000000182072ca */ /* 0x000fe200000e0000 */
[----:B------:R-:W-:Y:S01]  /*c050*/  UIADD3 UR6, UP0, UR52, 0x670, URZ ;  /* 0x0000067034067890 */ /* 0x000fe2000ff1e03f */
[----:B------:R-:W-:Y:S01]  /*c060*/  ULDC UR4, c[0x0][0xa10] ;  /* 0x0002840000047ab9 */ /* 0x000fe20000000800 */
[----:B------:R-:W-:Y:S01]  /*c070*/  UMOV UR33, 0x20 ;  /* 0x0000002000217882 */ /* 0x000fe20000000000 */
[----:B------:R-:W-:Y:S02]  /*c080*/  UIMAD UR35, UR4, UR35, UR39 ;  /* 0x00000023042372a4 */ /* 0x000fe4000f8e0227 */
[----:B------:R-:W-:-:S05]  /*c090*/  UIADD3.X UR7, URZ, UR53, URZ, UP0, !UPT ;  /* 0x000000353f077290 */ /* 0x000fca00087fe43f */
[----:B------:R-:W-:Y:S02]  /*c0a0*/  USHF.L.U32 UR34, UR34, 0x6, URZ ;  /* 0x0000000622227899 */ /* 0x000fe4000800063f */
[----:B------:R-:W-:-:S09]  /*c0b0*/  UIADD3 UR32, UR32, 0x2ee00, URZ ;  /* 0x0002ee0020207890 */ /* 0x000fd2000fffe03f */
[----:B------:R3:W-:Y:S01]  /*c0c0*/  UTMASTG.4D [UR32], [UR6] ;  /* 0x00000020060073b5 */ /* 0x0007e20008018000 */
[----:B------:R0:W-:Y:S01]  /*c0d0*/  UTMACMDFLUSH ;  /* 0x00000000000079b7 */ /* 0x0001e20000000000 */
[----:B---3--:R-:W-:-:S04]  /*c0e0*/  DEPBAR.LE SB0, 0x1 ;  /* 0x000080400000791a */ /* 0x008fc80000000000 */
.L_x_74:
[----:B------:R-:W-:Y:S05]  /*c0f0*/  BSYNC B0 ;  /* 0x0000000000007941 */ /* 0x000fea0003800000 */
.L_x_73:
        /* <DEDUP_REMOVED lines=10> */
[----:B------:R3:W-:Y:S04]  /*c1a0*/  STSM.16.M88.4 [R25], R28 ;  /* 0x0000001c19007844 */ /* 0x0007e80000000200 */
[----:B------:R3:W-:Y:S01]  /*c1b0*/  STSM.16.M88.4 [R3], R32 ;  /* 0x0000002003007844 */ /* 0x0007e20000000200 */
[----:B------:R-:W-:Y:S01]  /*c1c0*/  @!PT LDS RZ, [RZ] ;  /* 0x00000000fffff984 */ /* 0x000fe20000000800 */
[----:B------:R-:W-:Y:S01]  /*c1d0*/  @!PT LDS RZ, [RZ] ;  /* 0x00000000fffff984 */ /* 0x000fe20000000800 */
[----:B------:R-:W-:Y:S01]  /*c1e0*/  @!PT LDS RZ, [RZ] ;  /* 0x00000000fffff984 */ /* 0x000fe20000000800 */
[----:B------:R-:W-:Y:S01]  /*c1f0*/  @!PT LDS RZ, [RZ] ;  /* 0x00000000fffff984 */ /* 0x000fe20000000800 */
[----:B------:R4:W-:Y:S06]  /*c200*/  MEMBAR.ALL.CTA ;  /* 0x0000000000007992 */ /* 0x0009ec0000008000 */
[----:B----4-:R-:W4:Y:S02]  /*c210*/  FENCE.VIEW.ASYNC.S ;  /* 0x00000000000073c6 */ /* 0x010f240000000000 */
[----:B----4-:R-:W-:Y:S06]  /*c220*/  BAR.SYNC.DEFER_BLOCKING 0x1, 0x80 ;  /* 0x0042000000007b1d */ /* 0x010fec0000010000 */
        /* <DEDUP_REMOVED lines=8> */
[----:B------:R-:W-:Y:S01]  /*c2b0*/  UIADD3.X UR7, URZ, UR53, URZ, UP0, !UPT ;  /* 0x000000353f077290 */ /* 0x000fe200087fe43f */
[----:B------:R-:W-:-:S04]  /*c2c0*/  UMOV UR12, UR36 ;  /* 0x00000024000c7c82 */ /* 0x000fc80008000000 */
[----:B------:R-:W-:Y:S02]  /*c2d0*/  USHF.L.U32 UR10, UR10, 0x6, URZ ;  /* 0x000000060a0a7899 */ /* 0x000fe4000800063f */
[----:B------:R-:W-:-:S09]  /*c2e0*/  UIADD3 UR8, UR8, 0x2de00, URZ ;  /* 0x0002de0008087890 */ /* 0x000fd2000fffe03f */
[----:B------:R4:W-:Y:S01]  /*c2f0*/  UTMASTG.4D [UR8], [UR6] ;  /* 0x00000008060073b5 */ /* 0x0009e20008018000 */
[----:B------:R0:W-:Y:S01]  /*c300*/  UTMACMDFLUSH ;  /* 0x00000000000079b7 */ /* 0x0001e20000000000 */
[----:B----4-:R-:W-:-:S04]  /*c310*/  DEPBAR.LE SB0, 0x1 ;  /* 0x000080400000791a */ /* 0x010fc80000000000 */
.L_x_76:
[----:B------:R-:W-:Y:S05]  /*c320*/  BSYNC B0 ;  /* 0x0000000000007941 */ /* 0x000fea0003800000 */
.L_x_75:
[----:B------:R-:W-:Y:S06]  /*c330*/  BAR.SYNC.DEFER_BLOCKING 0x1, 0x80 ;  /* 0x0042000000007b1d */ /* 0x000fec0000010000 */
[----:B------:R-:W-:Y:S01]  /*c340*/  BSSY B0, `(.L_x_77) ;  /* 0x0000018000007945 */ /* 0x000fe20003800000 */
[----:B------:R4:W-:Y:S04]  /*c350*/  STSM.16.M88.4 [R25+0x1000], R36 ;  /* 0x0010002419007844 */ /* 0x0009e80000000200 */
[----:B------:R4:W-:Y:S01]  /*c360*/  STSM.16.M88.4 [R0], R40 ;  /* 0x0000002800007844 */ /* 0x0009e20000000200 */
[----:B------:R-:W-:Y:S01]  /*c370*/  @!PT LDS RZ, [RZ] ;  /* 0x00000000fffff984 */ /* 0x000fe20000000800 */
[----:B------:R-:W-:Y:S01]  /*c380*/  @!PT LDS RZ, [RZ] ;  /* 0x00000000fffff984 */ /* 0x000fe20000000800 */
[----:B------:R-:W-:Y:S01]  /*c390*/  @!PT LDS RZ, [RZ] ;  /* 0x00000000fffff984 */ /* 0x000fe20000000800 */
[----:B------:R-:W-:Y:S01]  /*c3a0*/  @!PT LDS RZ, [RZ] ;  /* 0x00000000fffff984 */ /* 0x000fe20000000800 */
[----:B------:R5:W-:Y:S06]  /*c3b0*/  MEMBAR.ALL.CTA ;  /* 0x0000000000007992 */ /* 0x000bec0000008000 */
[----:B-----5:R-:W5:Y:S02]  /*c3c0*/  FENCE.VIEW.ASYNC.S ;  /* 0x00000000000073c6 */ /* 0x020f640000000000 */
[----:B-----5:R-:W-:Y:S06]  /*c3d0*/  BAR.SYNC.DEFER_BLOCKING 0x1, 0x80 ;  /* 0x0042000000007b1d */ /* 0x020fec0000010000 */
        /* <DEDUP_REMOVED lines=12> */
[----:B------:R1:W-:Y:S02]  /*c4a0*/  UTMASTG.4D [UR8], [UR6] ;  /* 0x00000008060073b5 */ /* 0x0003e40008018000 */
[----:B-1----:R0:W-:Y:S02]  /*c4b0*/  UTMACMDFLUSH ;  /* 0x00000000000079b7 */ /* 0x0021e40000000000 */
.L_x_78:
[----:B------:R-:W-:Y:S05]  /*c4c0*/  BSYNC B0 ;  /* 0x0000000000007941 */ /* 0x000fea0003800000 */
.L_x_77:
[----:B------:R-:W-:Y:S01]  /*c4d0*/  ULEA UR4, UR46, 0xfffffff8, 0x3 ;  /* 0xfffffff82e047891 */ /* 0x000fe2000f8e183f */
[----:B------:R-:W-:-:S04]  /*c4e0*/  DEPBAR.LE SB0, 0x0 ;  /* 0x000080000000791a */ /* 0x000fc80000000000 */
[----:B------:R-:W-:Y:S01]  /*c4f0*/  ULOP3.LUT UR4, UR4, 0x8, URZ, 0xc0, !UPT ;  /* 0x0000000804047892 */ /* 0x000fe2000f8ec03f */
[----:B------:R-:W-:-:S03]  /*c500*/  LOP3.LUT R22, R22, 0x1, RZ, 0x3c, !PT ;  /* 0x0000000116167812 */ /* 0x000fc600078e3cff */
[----:B------:R-:W-:-:S06]  /*c510*/  ULOP3.LUT UR4, UR4, 0x18, URZ, 0x3c, !UPT ;  /* 0x0000001804047892 */ /* 0x000fcc000f8e3c3f */
[----:B--2-4-:R-:W-:Y:S01]  /*c520*/  MOV R0, UR4 ;  /* 0x0000000400007c02 */ /* 0x014fe20008000f00 */
[----:B------:R-:W-:Y:S02]  /*c530*/  ULDC UR4, c[0x0][0xc] ;  /* 0x0000030000047ab9 */ /* 0x000fe40000000800 */
[----:B------:R-:W-:Y:S01]  /*c540*/  IADD3 R17, R17, UR4, RZ ;  /* 0x0000000411117c10 */ /* 0x000fe2000fffe0ff */
[----:B------:R-:W-:Y:S01]  /*c550*/  ULDC UR4, c[0x0][0xa00] ;  /* 0x0002800000047ab9 */ /* 0x000fe20000000800 */
[----:B------:R2:W-:Y:S02]  /*c560*/  SYNCS.ARRIVE.TRANS64.A1T0 RZ, [R0+UR41+0x34490], RZ ;  /* 0x034490ff00ff79a7 */ /* 0x0005e40008100029 */
[----:B------:R-:W-:-:S13]  /*c570*/  ISETP.GE.AND P0, PT, R17, UR4, PT ;  /* 0x0000000411007c0c */ /* 0x000fda000bf06270 */
[----:B--2---:R-:W-:Y:S05]  /*c580*/  @!P0 BRA `(.L_x_79) ;  /* 0xffffff4400f48947 */ /* 0x004fea000383ffff */
[----:B------:R-:W-:Y:S05]  /*c590*/  EXIT ;  /* 0x000000000000794d */ /* 0x000fea0003800000 */
.L_x_6:
[----:B------:R-:W-:-:S08]  /*c5a0*/  NOP ;  /* 0x0000000000007918 */ /* 0x000fd00000000000 */
[----:B------:R-:W2:-:S00]  /*c5b0*/  USETMAXREG.DEALLOC.CTAPOOL 0x18 ;  /* 0x00000018000079c8 */ /* 0x000e8000080e0500 */
[----:B------:R-:W-:-:S13]  /*c5c0*/  PLOP3.LUT P3, PT, PT, PT, UP0, 0x80, 0x0 ;  /* 0x000000000000781c */ /* 0x000fda0003f6f008 */
[----:B--2---:R-:W-:Y:S05]  /*c5d0*/  @!P3 BRA `(.L_x_80) ;  /* 0x000000080064b947 */ /* 0x004fea0003800000 */
[----:B------:R-:W-:-:S13]  /*c5e0*/  PLOP3.LUT P2, PT, PT, PT, UP1, 0x80, 0x0 ;  /* 0x000000000000781c */ /* 0x000fda0003f4f018 */
[----:B-1----:R-:W-:Y:S05]  /*c5f0*/  @P2 EXIT ;  /* 0x000000000000294d */ /* 0x002fea0003800000 */
[----:B------:R-:W-:Y:S02]  /*c600*/  ULDC UR4, c[0x0][0xa00] ;  /* 0x0002800000047ab9 */ /* 0x000fe40000000800 */
[----:B------:R-:W-:-:S13]  /*c610*/  ISETP.GE.AND P2, PT, R17, UR4, PT ;  /* 0x0000000411007c0c */ /* 0x000fda000bf46270 */
[----:B------:R-:W-:Y:S05]  /*c620*/  @P2 EXIT ;  /* 0x000000000000294d */ /* 0x000fea0003800000 */
[----:B------:R-:W-:Y:S01]  /*c630*/  LOP3.LUT P2, RZ, R2, 0x1f, RZ, 0xc0, !PT ;  /* 0x0000001f02ff7812 */ /* 0x000fe2000784c0ff */
[----:B------:R-:W-:Y:S01]  /*c640*/  BSSY B0, `(.L_x_81) ;  /* 0x0000091000007945 */ /* 0x000fe20003800000 */
[----:B------:R-:W-:Y:S01]  /*c650*/  IMAD.MOV.U32 R4, RZ, RZ, 0x1 ;  /* 0x00000001ff047424 */ /* 0x000fe200078e00ff */
[----:B------:R-:W-:Y:S01]  /*c660*/  MOV R0, RZ ;  /* 0x000000ff00007202 */ /* 0x000fe20000000f00 */
[----:B------:R-:W-:Y:S01]  /*c670*/  ULOP3.LUT UR18, UR44, 0x2, URZ, 0xfc, !UPT ;  /* 0x000000022c127892 */ /* 0x000fe2000f8efc3f */
[----:B------:R-:W-:Y:S01]  /*c680*/  PLOP3.LUT P0, PT, P2, P0, PT, 0x2a, 0x0 ;  /* 0x000000000000781c */ /* 0x000fe20001700572 */
[----:B------:R-:W-:Y:S01]  /*c690*/  ULDC UR19, c[0x0][0xc] ;  /* 0x0000030000137ab9 */ /* 0x000fe20000000800 */
[----:B------:R-:W-:Y:S01]  /*c6a0*/  MOV R5, 0x1 ;  /* 0x0000000100057802 */ /* 0x000fe20000000f00 */
[----:B------:R-:W-:Y:S01]  /*c6b0*/  ULDC.64 UR16, c[0x0][0x198] ;  /* 0x0000660000107ab9 */ /* 0x000fe20000000a00 */
[----:B------:R-:W-:-:S09]  /*c6c0*/  ULDC UR20, c[0x0][0xa00] ;  /* 0x0002800000147ab9 */ /* 0x000fd20000000800 */
.L_x_96:
[----:B------:R-:W1:Y:S01]  /*c6d0*/  LDC R6, c[0x0][0xa04] ;  /* 0x00028100ff067b82 */ /* 0x000e620000000800 */
[----:B------:R-:W-:Y:S01]  /*c6e0*/  IMAD.MOV.U32 R7, RZ, RZ, R17 ;  /* 0x000000ffff077224 */ /* 0x000fe200078e0011 */
[----:B------:R-:W-:-:S06]  /*c6f0*/  UMOV UR4, 0xffffffff ;  /* 0xffffffff00047882 */ /* 0x000fcc0000000000 */
[----:B------:R-:W2:Y:S08]  /*c700*/  LDC R10, c[0x0][0xa10] ;  /* 0x00028400ff0a7b82 */ /* 0x000eb00000000800 */
[----:B------:R-:W3:Y:S01]  /*c710*/  LDC R13, c[0x0][0xa1c] ;  /* 0x00028700ff0d7b82 */ /* 0x000ee20000000800 */
[----:B-1----:R-:W-:Y:S02]  /*c720*/  ISETP.NE.AND P2, PT, R6, 0x1, PT ;  /* 0x000000010600780c */ /* 0x002fe40003f45270 */
[----:B--2---:R-:W-:-:S11]  /*c730*/  ISETP.NE.AND P3, PT, R10, 0x1, PT ;  /* 0x000000010a00780c */ /* 0x004fd60003f65270 */
[----:B------:R-:W1:Y:S01]  /*c740*/  @P2 LDC.64 R8, c[0x0][0xa08] ;  /* 0x00028200ff082b82 */ /* 0x000e620000000a00 */
[----:B---3--:R-:W-:-:S07]  /*c750*/  ISETP.NE.AND P4, PT, R13, 0x1, PT ;  /* 0x000000010d00780c */ /* 0x008fce0003f85270 */
[----:B------:R-:W2:Y:S08]  /*c760*/  @P3 LDC R12, c[0x0][0xa14] ;  /* 0x00028500ff0c3b82 */ /* 0x000eb00000000800 */
[----:B------:R-:W3:Y:S08]  /*c770*/  @P3 LDC R11, c[0x0][0xa18] ;  /* 0x00028600ff0b3b82 */ /* 0x000ef00000000800 */
[----:B------:R-:W4:Y:S01]  /*c780*/  @P4 LDC.64 R2, c[0x0][0xa20] ;  /* 0x00028800ff024b82 */ /* 0x000f220000000a00 */
[----:B-1----:R-:W-:-:S05]  /*c790*/  @P2 IMAD.HI.U32 R8, R17, R8, RZ ;  /* 0x0000000811082227 */ /* 0x002fca00078e00ff */
[----:B------:R-:W-:-:S04]  /*c7a0*/  @P2 SHF.R.U32.HI R7, RZ, R9, R8 ;  /* 0x00000009ff072219 */ /* 0x000fc80000011608 */
[----:B------:R-:W-:Y:S01]  /*c7b0*/  MOV R9, R7 ;  /* 0x0000000700097202 */ /* 0x000fe20000000f00 */
[----:B--2---:R-:W-:-:S05]  /*c7c0*/  @P3 IMAD.HI.U32 R8, R7, R12, RZ ;  /* 0x0000000c07083227 */ /* 0x004fca00078e00ff */
[----:B---3--:R-:W-:-:S05]  /*c7d0*/  @P3 SHF.R.U32.HI R9, RZ, R11, R8 ;  /* 0x0000000bff093219 */ /* 0x008fca0000011608 */
[----:B----4-:R-:W-:Y:S01]  /*c7e0*/  @P4 IMAD.HI.U32 R8, R9, R2, RZ ;  /* 0x0000000209084227 */ /* 0x010fe200078e00ff */
[----:B------:R-:W-:-:S04]  /*c7f0*/  MOV R2, R9 ;  /* 0x0000000900027202 */ /* 0x000fc80000000f00 */
[----:B------:R-:W-:Y:S02]  /*c800*/  @P4 SHF.R.U32.HI R2, RZ, R3, R8 ;  /* 0x00000003ff024219 */ /* 0x000fe40000011608 */
[----:B------:R-:W-:-:S03]  /*c810*/  IADD3 R3, -R9, RZ, RZ ;  /* 0x000000ff09037210 */ /* 0x000fc60007ffe1ff */
[----:B------:R-:W-:Y:S02]  /*c820*/  IMAD.MOV R2, RZ, RZ, -R2 ;  /* 0x000000ffff027224 */ /* 0x000fe400078e0a02 */
[----:B------:R-:W-:Y:S02]  /*c830*/  IMAD R10, R10, R3, R7 ;  /* 0x000000030a0a7224 */ /* 0x000fe400078e0207 */
[----:B------:R-:W-:Y:S01]  /*c840*/  IMAD R2, R13, R2, R9 ;  /* 0x000000020d027224 */ /* 0x000fe200078e0209 */
[----:B------:R-:W-:Y:S06]  /*c850*/  BRA.DIV UR4, `(.L_x_82) ;  /* 0x0000001a04b07947 */ /* 0x000fec000b800000 */
[----:B------:R-:W-:-:S13]  /*c860*/  ELECT P6, URZ, PT ;  /* 0x00000000003f782f */ /* 0x000fda00038c0000 */
.L_x_135:
[----:B------:R-:W-:Y:S01]  /*c870*/  IADD3 R3, -R7, RZ, RZ ;  /* 0x000000ff07037210 */ /* 0x000fe20007ffe1ff */
[----:B------:R-:W-:Y:S04]  /*c880*/  BSSY B1, `(.L_x_83) ;  /* 0x000002f000017945 */ /* 0x000fe80003800000 */
[----:B------:R-:W-:Y:S01]  /*c890*/  IMAD R3, R6, R3, R17 ;  /* 0x0000000306037224 */ /* 0x000fe200078e0211 */
[----:B------:R-:W-:-:S03]  /*c8a0*/  MOV R6, RZ ;  /* 0x000000ff00067202 */ /* 0x000fc60000000f00 */
[----:B------:R-:W-:Y:S01]  /*c8b0*/  IMAD.SHL.U32 R3, R3, 0x80, RZ ;  /* 0x0000008003037824 */ /* 0x000fe200078e00ff */
[----:B------:R-:W-:Y:S06]  /*c8c0*/  @!P6 BRA `(.L_x_84) ;  /* 0x0000000000a8e947 */ /* 0x000fec0003800000 */
[----:B------:R-:W1:Y:S01]  /*c8d0*/  S2R R7, SR_CgaCtaId ;  /* 0x0000000000077919 */ /* 0x000e620000008800 */
[----:B------:R-:W-:-:S04]  /*c8e0*/  MOV R6, 0x400 ;  /* 0x0000040000067802 */ /* 0x000fc80000000f00 */
[----:B-1----:R-:W-:Y:S02]  /*c8f0*/  LEA R9, R7, R6, 0x18 ;  /* 0x0000000607097211 */ /* 0x002fe400078ec0ff */
[----:B------:R-:W-:Y:S02]  /*c900*/  SHF.L.U32 R6, R5, 0x1f, RZ ;  /* 0x0000001f05067819 */ /* 0x000fe400000006ff */
[----:B------:R-:W-:-:S04]  /*c910*/  LEA R7, R0, R9, 0x3 ;  /* 0x0000000900077211 */ /* 0x000fc800078e18ff */
[----:B------:R-:W1:Y:S02]  /*c920*/  SYNCS.PHASECHK.TRANS64.TRYWAIT P2, [R7+URZ+0x34460], R6 ;  /* 0x03446006070075a7 */ /* 0x000e64000804017f */
[----:B-1----:R-:W-:Y:S05]  /*c930*/  @!P2 BRA `(.L_x_85) ;  /* 0x000000180098a947 */ /* 0x002fea0003800000 */
.L_x_136:
[----:B------:R-:W-:Y:S01]  /*c940*/  UPRMT UR4, UR18, 0x9910, URZ ;  /* 0x0000991012047896 */ /* 0x000fe2000800003f */
[----:B-1----:R-:W-:-:S03]  /*c950*/  @P1 IMAD.MOV.U32 R6, RZ, RZ, 0x4000 ;  /* 0x00004000ff061424 */ /* 0x002fc600078e00ff */
[----:B------:R-:W-:Y:S01]  /*c960*/  UISETP.NE.AND UP0, UPT, UR4, 0x2, UPT ;  /* 0x000000020400788c */ /* 0x000fe2000bf05270 */
[----:B------:R1:W-:Y:S05]  /*c970*/  @P1 SYNCS.ARRIVE.TRANS64 RZ, [R7+URZ+0x34450], R6 ;  /* 0x0344500607ff19a7 */ /* 0x0003ea000800003f */
[----:B------:R-:W-:-:S13]  /*c980*/  PLOP3.LUT P2, PT, PT, PT, UP0, 0x80, 0x0 ;  /* 0x000000000000781c */ /* 0x000fda0003f4f008 */
[----:B-1----:R-:W-:Y:S05]  /*c990*/  @P2 BRA `(.L_x_86) ;  /* 0x0000000000042947 */ /* 0x002fea0003800000 */
[----:B------:R-:W-:Y:S01]  /*c9a0*/  BPT.TRAP 0x1 ;  /* 0x000000040000795c */ /* 0x000fe20000300000 */
.L_x_86:
[----:B------:R-:W-:Y:S05]  /*c9b0*/  @P0 BRA `(.L_x_87) ;  /* 0x0000000000040947 */ /* 0x000fea0003800000 */
[----:B------:R-:W-:Y:S01]  /*c9c0*/  BPT.TRAP 0x1 ;  /* 0x000000040000795c */ /* 0x000fe20000300000 */
.L_x_87:
[----:B------:R-:W-:Y:S01]  /*c9d0*/  R2UR UR5, R9 ;  /* 0x00000000090572ca */ /* 0x000fe200000e0000 */
[----:B------:R-:W-:Y:S01]  /*c9e0*/  UIADD3 UR4, UP0, UR16, 0xf0, URZ ;  /* 0x000000f010047890 */ /* 0x000fe2000ff1e03f */
[----:B------:R-:W-:Y:S01]  /*c9f0*/  R2UR UR8, R0 ;  /* 0x00000000000872ca */ /* 0x000fe200000e0000 */
[----:B------:R-:W-:Y:S01]  /*ca00*/  UMOV UR10, URZ ;  /* 0x0000003f000a7c82 */ /* 0x000fe20008000000 */
[----:B------:R-:W-:Y:S01]  /*ca10*/  R2UR UR9, R7 ;  /* 0x00000000070972ca */ /* 0x000fe200000e0000 */
[----:B------:R-:W-:Y:S01]  /*ca20*/  UMOV UR6, 0x0 ;  /* 0x0000000000067882 */ /* 0x000fe20000000000 */
[----:B------:R-:W-:Y:S01]  /*ca30*/  R2UR UR11, R3 ;  /* 0x00000000030b72ca */ /* 0x000fe200000e0000 */
[----:B------:R-:W-:Y:S01]  /*ca40*/  UMOV UR7, 0x10000000 ;  /* 0x1000000000077882 */ /* 0x000fe20000000000 */
[----:B------:R-:W-:Y:S01]  /*ca50*/  R2UR UR12, R10 ;  /* 0x000000000a0c72ca */ /* 0x000fe200000e0000 */
[----:B------:R-:W-:Y:S01]  /*ca60*/  UMOV UR15, 0x40 ;  /* 0x00000040000f7882 */ /* 0x000fe20000000000 */
[----:B------:R-:W-:-:S02]  /*ca70*/  R2UR UR13, R2 ;  /* 0x00000000020d72ca */ /* 0x000fc400000e0000 */
[----:B------:R-:W-:-:S03]  /*ca80*/  IADD3 R0, R0, 0x1, RZ ;  /* 0x0000000100007810 */ /* 0x000fc60007ffe0ff */
[----:B------:R-:W-:Y:S01]  /*ca90*/  ULEA UR8, UR8, UR5, 0xe ;  /* 0x0000000508087291 */ /* 0x000fe2000f8e703f */
[C---:B------:R-:W-:Y:S01]  /*caa0*/  ISETP.NE.AND P2, PT, R0.reuse, 0x2, PT ;  /* 0x000000020000780c */ /* 0x040fe20003f45270 */
[----:B------:R-:W-:Y:S02]  /*cab0*/  UIADD3 UR9, UR9, 0x34450, URZ ;  /* 0x0003445009097890 */ /* 0x000fe4000fffe03f */
[----:B------:R-:W-:Y:S01]  /*cac0*/  UIADD3.X UR5, URZ, UR17, URZ, UP0, !UPT ;  /* 0x000000113f057290 */ /* 0x000fe200087fe43f */
[----:B------:R-:W-:Y:S01]  /*cad0*/  SEL R6, RZ, 0x1, P2 ;  /* 0x00000001ff067807 */ /* 0x000fe20001000000 */
[----:B------:R-:W-:Y:S01]  /*cae0*/  UIADD3 UR14, UR8, 0x2000, URZ ;  /* 0x00002000080e7890 */ /* 0x000fe2000fffe03f */
[----:B------:R-:W-:Y:S02]  /*caf0*/  SEL R0, R0, RZ, P2 ;  /* 0x000000ff00007207 */ /* 0x000fe40001000000 */
[----:B------:R-:W-:Y:S02]  /*cb00*/  LOP3.LUT R5, R5, R6, RZ, 0x3c, !PT ;  /* 0x0000000605057212 */ /* 0x000fe400078e3cff */
[----:B------:R-:W-:-:S02]  /*cb10*/  MOV R6, 0x40 ;  /* 0x0000004000067802 */ /* 0x000fc40000000f00 */
[----:B------:R1:W-:Y:S02]  /*cb20*/  UTMALDG.4D [UR8], [UR4], desc[UR6] ;  /* 0x00000608040075b4 */ /* 0x0003e40008019000 */
[----:B-1----:R-:W-:Y:S01]  /*cb30*/  UMOV UR8, UR14 ;  /* 0x0000000e00087c82 */ /* 0x002fe20008000000 */
[----:B------:R-:W-:Y:S02]  /*cb40*/  UMOV UR10, UR15 ;  /* 0x0000000f000a7c82 */ /* 0x000fe40008000000 */
[----:B------:R1:W-:Y:S02]  /*cb50*/  UTMALDG.4D [UR8], [UR4], desc[UR6] ;  /* 0x00000608040075b4 */ /* 0x0003e40008019000 */
[----:B-1----:R-:W-:Y:S01]  /*cb60*/  NOP ;  /* 0x0000000000007918 */ /* 0x002fe20000000000 */
.L_x_84:
[----:B------:R-:W-:Y:S05]  /*cb70*/  BSYNC B1 ;  /* 0x0000000000017941 */ /* 0x000fea0003800000 */
.L_x_83:
[----:B------:R-:W-:Y:S01]  /*cb80*/  LOP3.LUT P2, RZ, R4, 0xff, RZ, 0xc0, !PT ;  /* 0x000000ff04ff7812 */ /* 0x000fe2000784c0ff */
[----:B------:R-:W-:-:S12]  /*cb90*/  BSSY B1, `(.L_x_88) ;  /* 0x0000009000017945 */ /* 0x000fd80003800000 */
[----:B------:R-:W-:Y:S05]  /*cba0*/  @!P2 BRA `(.L_x_89) ;  /* 0x00000000001ca947 */ /* 0x000fea0003800000 */
[----:B------:R-:W1:Y:S01]  /*cbb0*/  S2R R7, SR_CgaCtaId ;  /* 0x0000000000077919 */ /* 0x000e620000008800 */
[----:B------:R-:W-:-:S04]  /*cbc0*/  MOV R4, 0x400 ;  /* 0x0000040000047802 */ /* 0x000fc80000000f00 */
[----:B-1----:R-:W-:Y:S02]  /*cbd0*/  LEA R7, R7, R4, 0x18 ;  /* 0x0000000407077211 */ /* 0x002fe400078ec0ff */
[----:B------:R-:W-:Y:S02]  /*cbe0*/  SHF.L.U32 R4, RZ, 0x1f, RZ ;  /* 0x0000001fff047819 */ /* 0x000fe400000006ff */
[----:B------:R1:W-:Y:S02]  /*cbf0*/  SYNCS.ARRIVE.TRANS64.A1T0 RZ, [R7+URZ+0x344b0], RZ ;  /* 0x0344b0ff07ff79a7 */ /* 0x0003e4000810003f */
[----:B------:R-:W2:Y:S02]  /*cc00*/  SYNCS.PHASECHK.TRANS64.TRYWAIT P2, [R7+URZ+0x344b0], R4 ;  /* 0x0344b004070075a7 */ /* 0x000ea4000804017f */
[----:B-12---:R-:W-:Y:S05]  /*cc10*/  @!P2 BRA `(.L_x_90) ;  /* 0x0000001400f4a947 */ /* 0x006fea0003800000 */
.L_x_89:
[----:B------:R-:W-:Y:S05]  /*cc20*/  BSYNC B1 ;  /* 0x0000000000017941 */ /* 0x000fea0003800000 */
.L_x_88:
[----:B------:R-:W-:Y:S04]  /*cc30*/  BSSY B1, `(.L_x_91) ;  /* 0x000002d000017945 */ /* 0x000fe80003800000 */
[----:B------:R-:W-:Y:S05]  /*cc40*/  @!P6 BRA `(.L_x_92) ;  /* 0x0000000000ace947 */ /* 0x000fea0003800000 */
[----:B-1----:R-:W1:Y:S01]  /*cc50*/  S2R R7, SR_CgaCtaId ;  /* 0x0000000000077919 */ /* 0x002e620000008800 */
[----:B------:R-:W-:Y:S02]  /*cc60*/  MOV R4, 0x400 ;  /* 0x0000040000047802 */ /* 0x000fe40000000f00 */
[----:B------:R-:W-:Y:S02]  /*cc70*/  SHF.L.U32 R9, R5, 0x1f, RZ ;  /* 0x0000001f05097819 */ /* 0x000fe400000006ff */
[----:B-1----:R-:W-:-:S05]  /*cc80*/  LEA R7, R7, R4, 0x18 ;  /* 0x0000000407077211 */ /* 0x002fca00078ec0ff */
[----:B------:R-:W-:-:S04]  /*cc90*/  IMAD R4, R0, 0x8, R7 ;  /* 0x0000000800047824 */ /* 0x000fc800078e0207 */
[----:B------:R-:W1:Y:S02]  /*cca0*/  SYNCS.PHASECHK.TRANS64.TRYWAIT P2, [R4+URZ+0x34460], R9 ;  /* 0x03446009040075a7 */ /* 0x000e64000804017f */
[----:B-1----:R-:W-:Y:S05]  /*ccb0*/  @!P2 BRA `(.L_x_93) ;  /* 0x0000001400e0a947 */ /* 0x002fea0003800000 */
.L_x_137:
[----:B------:R-:W-:Y:S01]  /*ccc0*/  UPRMT UR4, UR18, 0x9910, URZ ;  /* 0x0000991012047896 */ /* 0x000fe2000800003f */
[----:B-1----:R-:W-:-:S03]  /*ccd0*/  @P1 MOV R9, 0x4000 ;  /* 0x0000400000091802 */ /* 0x002fc60000000f00 */
[----:B------:R-:W-:Y:S01]  /*cce0*/  UISETP.NE.AND UP0, UPT, UR4, 0x2, UPT ;  /* 0x000000020400788c */ /* 0x000fe2000bf05270 */
[----:B------:R1:W-:Y:S05]  /*ccf0*/  @P1 SYNCS.ARRIVE.TRANS64 RZ, [R4+URZ+0x34450], R9 ;  /* 0x0344500904ff19a7 */ /* 0x0003ea000800003f */
[----:B------:R-:W-:-:S13]  /*cd00*/  PLOP3.LUT P2, PT, PT, PT, UP0, 0x80, 0x0 ;  /* 0x000000000000781c */ /* 0x000fda0003f4f008 */
[----:B-1----:R-:W-:Y:S05]  /*cd10*/  @P2 BRA `(.L_x_94) ;  /* 0x0000000000042947 */ /* 0x002fea0003800000 */
[----:B------:R-:W-:Y:S01]  /*cd20*/  BPT.TRAP 0x1 ;  /* 0x000000040000795c */ /* 0x000fe20000300000 */
.L_x_94:
[----:B------:R-:W-:Y:S05]  /*cd30*/  @P0 BRA `(.L_x_95) ;  /* 0x0000000000040947 */ /* 0x000fea0003800000 */
[----:B------:R-:W-:Y:S01]  /*cd40*/  BPT.TRAP 0x1 ;  /* 0x000000040000795c */ /* 0x000fe20000300000 */
.L_x_95:
        /* <DEDUP_REMOVED lines=8> */
[----:B------:R-:W-:Y:S02]  /*cdd0*/  R2UR UR9, R4 ;  /* 0x00000000040972ca */ /* 0x000fe400000e0000 */
[----:B------:R-:W-:-:S02]  /*cde0*/  R2UR UR12, R10 ;  /* 0x000000000a0c72ca */ /* 0x000fc400000e0000 */
[----:B------:R-:W-:Y:S02]  /*cdf0*/  R2UR UR13, R2 ;  /* 0x00000000020d72ca */ /* 0x000fe400000e0000 */
[----:B------:R-:W-:Y:S01]  /*ce00*/  IADD3 R0, R0, 0x1, RZ ;  /* 0x0000000100007810 */ /* 0x000fe20007ffe0ff */
[----:B------:R-:W-:Y:S02]  /*ce10*/  ULEA UR8, UR8, UR5, 0xe ;  /* 0x0000000508087291 */ /* 0x000fe4000f8e703f */
[----:B------:R-:W-:Y:S01]  /*ce20*/  UIADD3.X UR5, URZ, UR17, URZ, UP0, !UPT ;  /* 0x000000113f057290 */ /* 0x000fe200087fe43f */
[C---:B------:R-:W-:Y:S01]  /*ce30*/  ISETP.NE.AND P2, PT, R0.reuse, 0x2, PT ;  /* 0x000000020000780c */ /* 0x040fe20003f45270 */
[----:B------:R-:W-:Y:S02]  /*ce40*/  UIADD3 UR11, UR11, UR6, URZ ;  /* 0x000000060b0b7290 */ /* 0x000fe4000fffe03f */
[----:B------:R-:W-:Y:S01]  /*ce50*/  UIADD3 UR9, UR9, 0x34450, URZ ;  /* 0x0003445009097890 */ /* 0x000fe2000fffe03f */
[----:B------:R-:W-:Y:S01]  /*ce60*/  SEL R2, RZ, 0x1, P2 ;  /* 0x00000001ff027807 */ /* 0x000fe20001000000 */
[----:B------:R-:W-:Y:S01]  /*ce70*/  UIADD3 UR14, UR8, 0x2000, URZ ;  /* 0x00002000080e7890 */ /* 0x000fe2000fffe03f */
[----:B------:R-:W-:Y:S01]  /*ce80*/  SEL R0, R0, RZ, P2 ;  /* 0x000000ff00007207 */ /* 0x000fe20001000000 */
[----:B------:R-:W-:Y:S01]  /*ce90*/  UMOV UR6, 0x0 ;  /* 0x0000000000067882 */ /* 0x000fe20000000000 */
[----:B------:R-:W-:-:S04]  /*cea0*/  LOP3.LUT R5, R5, R2, RZ, 0x3c, !PT ;  /* 0x0000000205057212 */ /* 0x000fc800078e3cff */
[----:B------:R1:W-:Y:S02]  /*ceb0*/  UTMALDG.4D [UR8], [UR4], desc[UR6] ;  /* 0x00000608040075b4 */ /* 0x0003e40008019000 */
[----:B-1----:R-:W-:Y:S01]  /*cec0*/  UMOV UR8, UR14 ;  /* 0x0000000e00087c82 */ /* 0x002fe20008000000 */
[----:B------:R-:W-:Y:S02]  /*ced0*/  UMOV UR10, UR15 ;  /* 0x0000000f000a7c82 */ /* 0x000fe40008000000 */
[----:B------:R2:W-:Y:S02]  /*cee0*/  UTMALDG.4D [UR8], [UR4], desc[UR6] ;  /* 0x00000608040075b4 */ /* 0x0005e40008019000 */
[----:B--2---:R-:W-:Y:S01]  /*cef0*/  NOP ;  /* 0x0000000000007918 */ /* 0x004fe20000000000 */
.L_x_92:
[----:B------:R-:W-:Y:S05]  /*cf00*/  BSYNC B1 ;  /* 0x0000000000017941 */ /* 0x000fea0003800000 */
.L_x_91:
[----:B------:R-:W-:Y:S01]  /*cf10*/  VIADD R17, R17, UR19 ;  /* 0x0000001311117c36 */ /* 0x000fe20008000000 */
[----:B-1----:R-:W-:-:S04]  /*cf20*/  PRMT R4, RZ, 0x7610, R4 ;  /* 0x00007610ff047816 */ /* 0x002fc80000000004 */
[----:B------:R-:W-:-:S13]  /*cf30*/  ISETP.GE.AND P2, PT, R17, UR20, PT ;  /* 0x0000001411007c0c */ /* 0x000fda000bf46270 */
[----:B------:R-:W-:Y:S05]  /*cf40*/  @!P2 BRA `(.L_x_96) ;  /* 0xfffffff400e0a947 */ /* 0x000fea000383ffff */
[----:B------:R-:W-:Y:S05]  /*cf50*/  BSYNC B0 ;  /* 0x0000000000007941 */ /* 0x000fea0003800000 */
.L_x_81:
[----:B------:R-:W-:Y:S05]  /*cf60*/  EXIT ;  /* 0x000000000000794d */ /* 0x000fea0003800000 */
.L_x_80:
[----:B-1----:R-:W-:Y:S02]  /*cf70*/  ULDC UR4, c[0x0][0xa00] ;  /* 0x0002800000047ab9 */ /* 0x002fe40000000800 */
[----:B------:R-:W-:-:S13]  /*cf80*/  ISETP.GE.AND P0, PT, R17, UR4, PT ;  /* 0x0000000411007c0c */ /* 0x000fda000bf06270 */
[----:B------:R-:W-:Y:S05]  /*cf90*/  @P0 EXIT ;  /* 0x000000000000094d */ /* 0x000fea0003800000 */
[----:B------:R-:W-:Y:S01]  /*cfa0*/  LOP3.LUT P0, RZ, R2, 0x1f, RZ, 0xc0, !PT ;  /* 0x0000001f02ff7812 */ /* 0x000fe2000780c0ff */
[----:B------:R-:W-:Y:S01]  /*cfb0*/  BSSY B0, `(.L_x_97) ;  /* 0x00000ff000007945 */ /* 0x000fe20003800000 */
[----:B------:R-:W-:Y:S01]  /*cfc0*/  MOV R5, 0x1 ;  /* 0x0000000100057802 */ /* 0x000fe20000000f00 */
[----:B------:R-:W-:Y:S01]  /*cfd0*/  IMAD.MOV.U32 R4, RZ, RZ, 0x1 ;  /* 0x00000001ff047424 */ /* 0x000fe200078e00ff */
[----:B------:R-:W-:Y:S01]  /*cfe0*/  PLOP3.LUT P0, PT, P0, P2, PT, 0x2a, 0x0 ;  /* 0x000000000000781c */ /* 0x000fe20000704572 */
[----:B------:R-:W-:Y:S01]  /*cff0*/  ULOP3.LUT UR18, UR45, 0x2, URZ, 0xfc, !UPT ;  /* 0x000000022d127892 */ /* 0x000fe2000f8efc3f */
[----:B------:R-:W-:Y:S01]  /*d000*/  MOV R0, RZ ;  /* 0x000000ff00007202 */ /* 0x000fe20000000f00 */
[----:B------:R-:W-:Y:S01]  /*d010*/  ULDC.64 UR16, c[0x0][0x198] ;  /* 0x0000660000107ab9 */ /* 0x000fe20000000a00 */
[----:B------:R-:W-:-:S09]  /*d020*/  ULDC UR19, c[0x0][0xc] ;  /* 0x0000030000137ab9 */ /* 0x000fd20000000800 */
.L_x_125:
[----:B------:R-:W1:Y:S01]  /*d030*/  LDC R8, c[0x0][0xa04] ;  /* 0x00028100ff087b82 */ /* 0x000e620000000800 */
[----:B------:R-:W-:Y:S02]  /*d040*/  ULDC UR4, c[0x0][0x28c] ;  /* 0x0000a30000047ab9 */ /* 0x000fe40000000800 */
[----:B------:R-:W-:-:S04]  /*d050*/  UIADD3 UR4, UR4, 0x7f, URZ ;  /* 0x0000007f04047890 */ /* 0x000fc8000fffe03f */
[----:B------:R-:W-:Y:S01]  /*d060*/  USHF.R.S32.HI UR5, URZ, 0x1f, UR4 ;  /* 0x0000001f3f057899 */ /* 0x000fe20008011404 */
[----:B------:R-:W2:Y:S03]  /*d070*/  LDC R9, c[0x0][0xa10] ;  /* 0x00028400ff097b82 */ /* 0x000ea60000000800 */
[----:B------:R-:W-:-:S03]  /*d080*/  ULEA.HI UR5, UR5, UR4, URZ, 0x7 ;  /* 0x0000000405057291 */ /* 0x000fc6000f8f383f */
[----:B------:R-:W-:Y:S01]  /*d090*/  UMOV UR4, 0xffffffff ;  /* 0xffffffff00047882 */ /* 0x000fe20000000000 */
[----:B------:R-:W-:Y:S01]  /*d0a0*/  USHF.R.S32.HI UR5, URZ, 0x7, UR5 ;  /* 0x000000073f057899 */ /* 0x000fe20008011405 */
        /* <DEDUP_REMOVED lines=8> */
[----:B-1----:R-:W-:Y:S01]  /*d130*/  @P3 IMAD.HI.U32 R10, R17, R6, RZ ;  /* 0x00000006110a3227 */ /* 0x002fe200078e00ff */
[----:B------:R-:W-:-:S04]  /*d140*/  MOV R6, R17 ;  /* 0x0000001100067202 */ /* 0x000fc80000000f00 */
[----:B------:R-:W-:-:S04]  /*d150*/  @P3 SHF.R.U32.HI R6, RZ, R7, R10 ;  /* 0x00000007ff063219 */ /* 0x000fc8000001160a */
[----:B------:R-:W-:Y:S01]  /*d160*/  MOV R7, R6 ;  /* 0x0000000600077202 */ /* 0x000fe20000000f00 */
[----:B--2---:R-:W-:-:S05]  /*d170*/  @P4 IMAD.HI.U32 R10, R6, R11, RZ ;  /* 0x0000000b060a4227 */ /* 0x004fca00078e00ff */
[----:B---3--:R-:W-:-:S05]  /*d180*/  @P4 SHF.R.U32.HI R7, RZ, R13, R10 ;  /* 0x0000000dff074219 */ /* 0x008fca000001160a */
[----:B----4-:R-:W-:-:S04]  /*d190*/  @P5 IMAD.HI.U32 R10, R7, R2, RZ ;  /* 0x00000002070a5227 */ /* 0x010fc800078e00ff */
[----:B------:R-:W-:Y:S01]  /*d1a0*/  IMAD.MOV.U32 R2, RZ, RZ, R7 ;  /* 0x000000ffff027224 */ /* 0x000fe200078e0007 */
[----:B------:R-:W-:Y:S02]  /*d1b0*/  @P5 SHF.R.U32.HI R2, RZ, R3, R10 ;  /* 0x00000003ff025219 */ /* 0x000fe4000001160a */
[----:B------:R-:W-:Y:S02]  /*d1c0*/  IADD3 R3, -R7, RZ, RZ ;  /* 0x000000ff07037210 */ /* 0x000fe40007ffe1ff */
[----:B------:R-:W-:-:S03]  /*d1d0*/  IADD3 R2, -R2, RZ, RZ ;  /* 0x000000ff02027210 */ /* 0x000fc60007ffe1ff */
[--C-:B------:R-:W-:Y:S02]  /*d1e0*/  IMAD R3, R9, R3, R6.reuse ;  /* 0x0000000309037224 */ /* 0x100fe400078e0206 */
[----:B------:R-:W-:Y:S02]  /*d1f0*/  IMAD.MOV R6, RZ, RZ, -R6 ;  /* 0x000000ffff067224 */ /* 0x000fe400078e0a06 */
[----:B------:R-:W-:Y:S02]  /*d200*/  IMAD R2, R12, R2, R7 ;  /* 0x000000020c027224 */ /* 0x000fe400078e0207 */
[----:B------:R-:W-:-:S05]  /*d210*/  IMAD R8, R8, R6, R17 ;  /* 0x0000000608087224 */ /* 0x000fca00078e0211 */
[----:B------:R-:W-:-:S04]  /*d220*/  LEA R8, R8, 0xff, 0x7 ;  /* 0x000000ff08087811 */ /* 0x000fc800078e38ff */
[----:B------:R-:W-:-:S04]  /*d230*/  SHF.R.S32.HI R7, RZ, 0x1f, R8 ;  /* 0x0000001fff077819 */ /* 0x000fc80000011408 */
[----:B------:R-:W-:-:S04]  /*d240*/  LEA.HI R7, R7, R8, RZ, 0x7 ;  /* 0x0000000807077211 */ /* 0x000fc800078f38ff */
[----:B------:R-:W-:-:S04]  /*d250*/  SHF.R.S32.HI R6, RZ, 0x7, R7 ;  /* 0x00000007ff067819 */ /* 0x000fc80000011407 */
[----:B------:R-:W-:Y:S01]  /*d260*/  VIMNMX R6, R6, UR5, PT ;  /* 0x0000000506067c48 */ /* 0x000fe2000bfe0100 */
[----:B------:R-:W-:Y:S06]  /*d270*/  BRA.DIV UR4, `(.L_x_98) ;  /* 0x0000001204847947 */ /* 0x000fec000b800000 */
[----:B------:R-:W-:-:S13]  /*d280*/  ELECT P6, URZ, PT ;  /* 0x00000000003f782f */ /* 0x000fda00038c0000 */
.L_x_140:
[----:B------:R-:W-:Y:S01]  /*d290*/  ISETP.GT.AND P3, PT, R6, RZ, P6 ;  /* 0x000000ff0600720c */ /* 0x000fe20003764270 */
[----:B------:R-:W-:-:S12]  /*d2a0*/  BSSY B1, `(.L_x_99) ;  /* 0x000002c000017945 */ /* 0x000fd80003800000 */
[----:B------:R-:W-:Y:S05]  /*d2b0*/  @!P3 BRA `(.L_x_100) ;  /* 0x0000000000a8b947 */ /* 0x000fea0003800000 */
[----:B------:R-:W1:Y:S01]  /*d2c0*/  S2R R8, SR_CgaCtaId ;  /* 0x0000000000087919 */ /* 0x000e620000008800 */
[----:B------:R-:W-:-:S04]  /*d2d0*/  MOV R7, 0x400 ;  /* 0x0000040000077802 */ /* 0x000fc80000000f00 */
[----:B-1----:R-:W-:Y:S02]  /*d2e0*/  LEA R9, R8, R7, 0x18 ;  /* 0x0000000708097211 */ /* 0x002fe400078ec0ff */
[----:B------:R-:W-:Y:S02]  /*d2f0*/  SHF.L.U32 R7, R4, 0x1f, RZ ;  /* 0x0000001f04077819 */ /* 0x000fe400000006ff */
[----:B------:R-:W-:-:S04]  /*d300*/  LEA R8, R0, R9, 0x3 ;  /* 0x0000000900087211 */ /* 0x000fc800078e18ff */
[----:B------:R-:W1:Y:S02]  /*d310*/  SYNCS.PHASECHK.TRANS64.TRYWAIT P4, [R8+URZ+0x34428], R7 ;  /* 0x03442807080075a7 */ /* 0x000e64000808017f */
[----:B-1----:R-:W-:Y:S05]  /*d320*/  @!P4 BRA `(.L_x_101) ;  /* 0x000000100078c947 */ /* 0x002fea0003800000 */
.L_x_141:
[----:B------:R-:W-:Y:S01]  /*d330*/  UPRMT UR4, UR18, 0x9910, URZ ;  /* 0x0000991012047896 */ /* 0x000fe2000800003f */
[----:B-1----:R-:W-:-:S03]  /*d340*/  @P2 MOV R7, 0x8000 ;  /* 0x0000800000072802 */ /* 0x002fc60000000f00 */
[----:B------:R-:W-:Y:S01]  /*d350*/  UISETP.NE.AND UP0, UPT, UR4, 0x2, UPT ;  /* 0x000000020400788c */ /* 0x000fe2000bf05270 */
[----:B------:R1:W-:Y:S05]  /*d360*/  @P2 SYNCS.ARRIVE.TRANS64 RZ, [R8+URZ+0x34400], R7 ;  /* 0x0344000708ff29a7 */ /* 0x0003ea000800003f */
[----:B------:R-:W-:-:S13]  /*d370*/  PLOP3.LUT P4, PT, PT, PT, UP0, 0x80, 0x0 ;  /* 0x000000000000781c */ /* 0x000fda0003f8f008 */
[----:B-1----:R-:W-:Y:S05]  /*d380*/  @P4 BRA `(.L_x_102) ;  /* 0x0000000000044947 */ /* 0x002fea0003800000 */
[----:B------:R-:W-:Y:S01]  /*d390*/  BPT.TRAP 0x1 ;  /* 0x000000040000795c */ /* 0x000fe20000300000 */
.L_x_102:
[----:B------:R-:W-:Y:S05]  /*d3a0*/  @P0 BRA `(.L_x_103) ;  /* 0x0000000000040947 */ /* 0x000fea0003800000 */
[----:B------:R-:W-:Y:S01]  /*d3b0*/  BPT.TRAP 0x1 ;  /* 0x000000040000795c */ /* 0x000fe20000300000 */
.L_x_103:
[----:B------:R-:W-:Y:S01]  /*d3c0*/  IMAD R9, R0, 0x8000, R9 ;  /* 0x0000800000097824 */ /* 0x000fe200078e0209 */
[----:B------:R-:W-:Y:S01]  /*d3d0*/  R2UR UR9, R8 ;  /* 0x00000000080972ca */ /* 0x000fe200000e0000 */
[----:B------:R-:W-:Y:S01]  /*d3e0*/  UIADD3 UR4, UP0, UR16, 0x1f0, URZ ;  /* 0x000001f010047890 */ /* 0x000fe2000ff1e03f */
[----:B------:R-:W-:Y:S01]  /*d3f0*/  R2UR UR12, R3 ;  /* 0x00000000030c72ca */ /* 0x000fe200000e0000 */
[----:B------:R-:W-:Y:S01]  /*d400*/  UMOV UR10, URZ ;  /* 0x0000003f000a7c82 */ /* 0x000fe20008000000 */
[----:B------:R-:W-:Y:S01]  /*d410*/  R2UR UR8, R9 ;  /* 0x00000000090872ca */ /* 0x000fe200000e0000 */
[----:B------:R-:W-:Y:S01]  /*d420*/  UIADD3.X UR5, URZ, UR17, URZ, UP0, !UPT ;  /* 0x000000113f057290 */ /* 0x000fe200087fe43f */
[----:B------:R-:W-:Y:S01]  /*d430*/  R2UR UR13, R2 ;  /* 0x00000000020d72ca */ /* 0x000fe200000e0000 */
[----:B------:R-:W-:Y:S01]  /*d440*/  UMOV UR6, 0x0 ;  /* 0x0000000000067882 */ /* 0x000fe20000000000 */
[----:B------:R-:W-:Y:S01]  /*d450*/  UMOV UR7, 0x10000000 ;  /* 0x1000000000077882 */ /* 0x000fe20000000000 */
[----:B------:R-:W-:Y:S01]  /*d460*/  UMOV UR11, URZ ;  /* 0x0000003f000b7c82 */ /* 0x000fe20008000000 */
[----:B------:R-:W-:Y:S01]  /*d470*/  UMOV UR20, 0x40 ;  /* 0x0000004000147882 */ /* 0x000fe20000000000 */
[----:B------:R-:W-:-:S02]  /*d480*/  IADD3 R0, R0, 0x1, RZ ;  /* 0x0000000100007810 */ /* 0x000fc40007ffe0ff */
[----:B------:R-:W-:Y:S02]  /*d490*/  UIADD3 UR9, UR9, 0x34400, URZ ;  /* 0x0003440009097890 */ /* 0x000fe4000fffe03f */
[C---:B------:R-:W-:Y:S02]  /*d4a0*/  ISETP.NE.AND P4, PT, R0.reuse, 0x5, PT ;  /* 0x000000050000780c */ /* 0x040fe40003f85270 */
[----:B------:R-:W-:Y:S02]  /*d4b0*/  UIADD3 UR14, UR8, 0x8000, URZ ;  /* 0x00008000080e7890 */ /* 0x000fe4000fffe03f */
[----:B------:R-:W-:Y:S01]  /*d4c0*/  UIADD3 UR15, UR8, 0xc000, URZ ;  /* 0x0000c000080f7890 */ /* 0x000fe2000fffe03f */
[----:B------:R-:W-:Y:S02]  /*d4d0*/  SEL R7, RZ, 0x1, P4 ;  /* 0x00000001ff077807 */ /* 0x000fe40002000000 */
[----:B------:R-:W-:Y:S02]  /*d4e0*/  SEL R0, R0, RZ, P4 ;  /* 0x000000ff00007207 */ /* 0x000fe40002000000 */
[----:B------:R-:W-:Y:S01]  /*d4f0*/  UMOV UR8, UR14 ;  /* 0x0000000e00087c82 */ /* 0x000fe20008000000 */
[----:B------:R-:W-:Y:S01]  /*d500*/  LOP3.LUT R4, R4, R7, RZ, 0x3c, !PT ;  /* 0x0000000704047212 */ /* 0x000fe200078e3cff */
[----:B------:R1:W-:Y:S02]  /*d510*/  UTMALDG.4D [UR8], [UR4], desc[UR6] ;  /* 0x00000608040075b4 */ /* 0x0003e40008019000 */
[----:B-1----:R-:W-:Y:S01]  /*d520*/  UMOV UR8, UR15 ;  /* 0x0000000f00087c82 */ /* 0x002fe20008000000 */
[----:B------:R-:W-:-:S02]  /*d530*/  UMOV UR10, UR20 ;  /* 0x00000014000a7c82 */ /* 0x000fc40008000000 */
[----:B------:R1:W-:Y:S02]  /*d540*/  UTMALDG.4D [UR8], [UR4], desc[UR6] ;  /* 0x00000608040075b4 */ /* 0x0003e40008019000 */
[----:B-1----:R-:W-:Y:S01]  /*d550*/  NOP ;  /* 0x0000000000007918 */ /* 0x002fe20000000000 */
.L_x_100:
[----:B------:R-:W-:Y:S05]  /*d560*/  BSYNC B1 ;  /* 0x0000000000017941 */ /* 0x000fea0003800000 */
.L_x_99:
        /* <DEDUP_REMOVED lines=10> */
.L_x_105:
[----:B------:R-:W-:Y:S05]  /*d610*/  BSYNC B1 ;  /* 0x0000000000017941 */ /* 0x000fea0003800000 */
.L_x_104:
[----:B------:R-:W-:Y:S01]  /*d620*/  BSSY B1, `(.L_x_107) ;  /* 0x000002e000017945 */ /* 0x000fe20003800000 */
[----:B------:R-:W-:-:S03]  /*d630*/  MOV R9, RZ ;  /* 0x000000ff00097202 */ /* 0x000fc60000000f00 */
[----:B------:R-:W-:Y:S05]  /*d640*/  @!P3 BRA `(.L_x_108) ;  /* 0x0000000000acb947 */ /* 0x000fea0003800000 */
[----:B-1----:R-:W1:Y:S01]  /*d650*/  S2R R8, SR_CgaCtaId ;  /* 0x0000000000087919 */ /* 0x002e620000008800 */
[----:B------:R-:W-:-:S04]  /*d660*/  MOV R5, 0x400 ;  /* 0x0000040000057802 */ /* 0x000fc80000000f00 */
[----:B-1----:R-:W-:Y:S02]  /*d670*/  LEA R5, R8, R5, 0x18 ;  /* 0x0000000508057211 */ /* 0x002fe400078ec0ff */
[----:B------:R-:W-:-:S03]  /*d680*/  SHF.L.U32 R8, R4, 0x1f, RZ ;  /* 0x0000001f04087819 */ /* 0x000fc600000006ff */
[----:B------:R-:W-:-:S04]  /*d690*/  IMAD R7, R0, 0x8, R5 ;  /* 0x0000000800077824 */ /* 0x000fc800078e0205 */
[----:B------:R-:W1:Y:S02]  /*d6a0*/  SYNCS.PHASECHK.TRANS64.TRYWAIT P3, [R7+URZ+0x34428], R8 ;  /* 0x03442808070075a7 */ /* 0x000e64000806017f */
[----:B-1----:R-:W-:Y:S05]  /*d6b0*/  @!P3 BRA `(.L_x_109) ;  /* 0x0000000c00bcb947 */ /* 0x002fea0003800000 */
.L_x_142:
[----:B------:R-:W-:Y:S01]  /*d6c0*/  UPRMT UR4, UR18, 0x9910, URZ ;  /* 0x0000991012047896 */ /* 0x000fe2000800003f */
[----:B-1----:R-:W-:-:S03]  /*d6d0*/  @P2 MOV R8, 0x8000 ;  /* 0x0000800000082802 */ /* 0x002fc60000000f00 */
[----:B------:R-:W-:Y:S01]  /*d6e0*/  UISETP.NE.AND UP0, UPT, UR4, 0x2, UPT ;  /* 0x000000020400788c */ /* 0x000fe2000bf05270 */
[----:B------:R1:W-:Y:S05]  /*d6f0*/  @P2 SYNCS.ARRIVE.TRANS64 RZ, [R7+URZ+0x34400], R8 ;  /* 0x0344000807ff29a7 */ /* 0x0003ea000800003f */
[----:B------:R-:W-:-:S13]  /*d700*/  PLOP3.LUT P3, PT, PT, PT, UP0, 0x80, 0x0 ;  /* 0x000000000000781c */ /* 0x000fda0003f6f008 */
[----:B-1----:R-:W-:Y:S05]  /*d710*/  @P3 BRA `(.L_x_110) ;  /* 0x0000000000043947 */ /* 0x002fea0003800000 */
[----:B------:R-:W-:Y:S01]  /*d720*/  BPT.TRAP 0x1 ;  /* 0x000000040000795c */ /* 0x000fe20000300000 */
.L_x_110:
[----:B------:R-:W-:Y:S05]  /*d730*/  @P0 BRA `(.L_x_111) ;  /* 0x0000000000040947 */ /* 0x000fea0003800000 */
[----:B------:R-:W-:Y:S01]  /*d740*/  BPT.TRAP 0x1 ;  /* 0x000000040000795c */ /* 0x000fe20000300000 */
.L_x_111:
[----:B------:R-:W-:Y:S01]  /*d750*/  LEA R5, R0, R5, 0xf ;  /* 0x0000000500057211 */ /* 0x000fe200078e78ff */
[----:B------:R-:W-:Y:S01]  /*d760*/  UIADD3 UR4, UP0, UR16, 0x2f0, URZ ;  /* 0x000002f010047890 */ /* 0x000fe2000ff1e03f */
[----:B------:R-:W-:Y:S01]  /*d770*/  R2UR UR9, R7 ;  /* 0x00000000070972ca */ /* 0x000fe200000e0000 */
[----:B------:R-:W-:Y:S01]  /*d780*/  UMOV UR10, URZ ;  /* 0x0000003f000a7c82 */ /* 0x000fe20008000000 */
[----:B------:R-:W-:Y:S01]  /*d790*/  R2UR UR8, R5 ;  /* 0x00000000050872ca */ /* 0x000fe200000e0000 */
[----:B------:R-:W-:Y:S01]  /*d7a0*/  UIADD3.X UR5, URZ, UR17, URZ, UP0, !UPT ;  /* 0x000000113f057290 */ /* 0x000fe200087fe43f */
[----:B------:R-:W-:Y:S01]  /*d7b0*/  R2UR UR12, R3 ;  /* 0x00000000030c72ca */ /* 0x000fe200000e0000 */
[----:B------:R-:W-:Y:S01]  /*d7c0*/  UMOV UR6, 0x0 ;  /* 0x0000000000067882 */ /* 0x000fe20000000000 */
[----:B------:R-:W-:Y:S01]  /*d7d0*/  R2UR UR13, R2 ;  /* 0x00000000020d72ca */ /* 0x000fe200000e0000 */
[----:B------:R-:W-:Y:S01]  /*d7e0*/  UMOV UR7, 0x10000000 ;  /* 0x1000000000077882 */ /* 0x000fe20000000000 */
[----:B------:R-:W-:Y:S01]  /*d7f0*/  UMOV UR11, URZ ;  /* 0x0000003f000b7c82 */ /* 0x000fe20008000000 */
[----:B------:R-:W-:Y:S01]  /*d800*/  UMOV UR20, 0x40 ;  /* 0x0000004000147882 */ /* 0x000fe20000000000 */
[----:B------:R-:W-:Y:S01]  /*d810*/  VIADD R0, R0, 0x1 ;  /* 0x0000000100007836 */ /* 0x000fe20000000000 */
[----:B------:R-:W-:-:S02]  /*d820*/  MOV R9, 0x1 ;  /* 0x0000000100097802 */ /* 0x000fc40000000f00 */
[----:B------:R-:W-:Y:S02]  /*d830*/  UIADD3 UR9, UR9, 0x34400, URZ ;  /* 0x0003440009097890 */ /* 0x000fe4000fffe03f */
[----:B------:R-:W-:Y:S01]  /*d840*/  UIADD3 UR14, UR8, 0x8000, URZ ;  /* 0x00008000080e7890 */ /* 0x000fe2000fffe03f */
[----:B------:R-:W-:Y:S01]  /*d850*/  ISETP.NE.AND P3, PT, R0, 0x5, PT ;  /* 0x000000050000780c */ /* 0x000fe20003f65270 */
[----:B------:R-:W-:-:S03]  /*d860*/  UIADD3 UR15, UR8, 0xc000, URZ ;  /* 0x0000c000080f7890 */ /* 0x000fc6000fffe03f */
[----:B------:R-:W-:Y:S02]  /*d870*/  SEL R5, RZ, 0x1, P3 ;  /* 0x00000001ff057807 */ /* 0x000fe40001800000 */
[----:B------:R-:W-:Y:S01]  /*d880*/  UMOV UR8, UR14 ;  /* 0x0000000e00087c82 */ /* 0x000fe20008000000 */
[----:B------:R-:W-:Y:S01]  /*d890*/  SEL R0, R0, RZ, P3 ;  /* 0x000000ff00007207 */ /* 0x000fe20001800000 */
[----:B------:R1:W-:Y:S01]  /*d8a0*/  UTMALDG.4D [UR8], [UR4], desc[UR6] ;  /* 0x00000608040075b4 */ /* 0x0003e20008019000 */
[----:B------:R-:W-:Y:S01]  /*d8b0*/  LOP3.LUT R4, R4, R5, RZ, 0x3c, !PT ;  /* 0x0000000504047212 */ /* 0x000fe200078e3cff */
[----:B-1----:R-:W-:Y:S01]  /*d8c0*/  UMOV UR8, UR15 ;  /* 0x0000000f00087c82 */ /* 0x002fe20008000000 */
[----:B------:R-:W-:Y:S02]  /*d8d0*/  UMOV UR10, UR20 ;  /* 0x00000014000a7c82 */ /* 0x000fe40008000000 */
[----:B------:R2:W-:Y:S02]  /*d8e0*/  UTMALDG.4D [UR8], [UR4], desc[UR6] ;  /* 0x00000608040075b4 */ /* 0x0005e40008019000 */
[----:B--2---:R-:W-:Y:S01]  /*d8f0*/  NOP ;  /* 0x0000000000007918 */ /* 0x004fe20000000000 */
.L_x_108:
[----:B------:R-:W-:Y:S05]  /*d900*/  BSYNC B1 ;  /* 0x0000000000017941 */ /* 0x000fea0003800000 */
.L_x_107:
[----:B------:R-:W-:Y:S01]  /*d910*/  ISETP.GE.AND P3, PT, R6, 0x2, PT ;  /* 0x000000020600780c */ /* 0x000fe20003f66270 */
[----:B------:R-:W-:-:S12]  /*d920*/  BSSY B1, `(.L_x_112) ;  /* 0x0000062000017945 */ /* 0x000fd80003800000 */
[----:B------:R-:W-:Y:S05]  /*d930*/  @!P3 BRA `(.L_x_113) ;  /* 0x000000040080b947 */ /* 0x000fea0003800000 */
[----:B------:R-:W-:-:S07]  /*d940*/  SHF.L.U32 R6, R6, 0x1, RZ ;  /* 0x0000000106067819 */ /* 0x000fce00000006ff */
.L_x_124:
[----:B------:R-:W-:Y:S04]  /*d950*/  BSSY B2, `(.L_x_114) ;  /* 0x000002c000027945 */ /* 0x000fe80003800000 */
        /* <DEDUP_REMOVED lines=8> */
.L_x_143:
[----:B------:R-:W-:Y:S01]  /*d9e0*/  UPRMT UR4, UR18, 0x9910, URZ ;  /* 0x0000991012047896 */ /* 0x000fe2000800003f */
[----:B-1----:R-:W-:-:S03]  /*d9f0*/  @P2 MOV R8, 0x8000 ;  /* 0x0000800000082802 */ /* 0x002fc60000000f00 */
[----:B------:R-:W-:Y:S01]  /*da00*/  UISETP.NE.AND UP0, UPT, UR4, 0x2, UPT ;  /* 0x000000020400788c */ /* 0x000fe2000bf05270 */
[----:B------:R1:W-:Y:S05]  /*da10*/  @P2 SYNCS.ARRIVE.TRANS64 RZ, [R7+URZ+0x34400], R8 ;  /* 0x0344000807ff29a7 */ /* 0x0003ea000800003f */
[----:B------:R-:W-:-:S13]  /*da20*/  PLOP3.LUT P3, PT, PT, PT, UP0, 0x80, 0x0 ;  /* 0x000000000000781c */ /* 0x000fda0003f6f008 */
[----:B-1----:R-:W-:Y:S05]  /*da30*/  @P3 BRA `(.L_x_117) ;  /* 0x0000000000043947 */ /* 0x002fea0003800000 */
[----:B------:R-:W-:Y:S01]  /*da40*/  BPT.TRAP 0x1 ;  /* 0x000000040000795c */ /* 0x000fe20000300000 */
.L_x_117:
[----:B------:R-:W-:Y:S05]  /*da50*/  @P0 BRA `(.L_x_118) ;  /* 0x0000000000040947 */ /* 0x000fea0003800000 */
[----:B------:R-:W-:Y:S01]  /*da60*/  BPT.TRAP 0x1 ;  /* 0x000000040000795c */ /* 0x000fe20000300000 */
.L_x_118:
        /* <DEDUP_REMOVED lines=10> */
[----:B------:R-:W-:Y:S01]  /*db10*/  R2UR UR13, R2 ;  /* 0x00000000020d72ca */ /* 0x000fe200000e0000 */
[----:B------:R-:W-:-:S04]  /*db20*/  VIADD R0, R0, 0x1 ;  /* 0x0000000100007836 */ /* 0x000fc80000000000 */
[----:B------:R-:W-:Y:S01]  /*db30*/  UIADD3 UR9, UR9, 0x34400, URZ ;  /* 0x0003440009097890 */ /* 0x000fe2000fffe03f */
[C---:B------:R-:W-:Y:S01]  /*db40*/  ISETP.NE.AND P3, PT, R0.reuse, 0x5, PT ;  /* 0x000000050000780c */ /* 0x040fe20003f65270 */
[----:B------:R-:W-:Y:S02]  /*db50*/  UIADD3 UR8, UR6, 0x8000, URZ ;  /* 0x0000800006087890 */ /* 0x000fe4000fffe03f */
[----:B------:R-:W-:Y:S01]  /*db60*/  USHF.L.U32 UR11, UR11, 0x7, URZ ;  /* 0x000000070b0b7899 */ /* 0x000fe2000800063f */
[----:B------:R-:W-:Y:S01]  /*db70*/  SEL R5, RZ, 0x1, P3 ;  /* 0x00000001ff057807 */ /* 0x000fe20001800000 */
[----:B------:R-:W-:Y:S01]  /*db80*/  UIADD3 UR14, UR6, 0xc000, URZ ;  /* 0x0000c000060e7890 */ /* 0x000fe2000fffe03f */
[----:B------:R-:W-:Y:S02]  /*db90*/  SEL R0, R0, RZ, P3 ;  /* 0x000000ff00007207 */ /* 0x000fe40001800000 */
[----:B------:R-:W-:Y:S01]  /*dba0*/  UMOV UR6, 0x0 ;  /* 0x0000000000067882 */ /* 0x000fe20000000000 */
[----:B------:R-:W-:-:S03]  /*dbb0*/  LOP3.LUT R4, R4, R5, RZ, 0x3c, !PT ;  /* 0x0000000504047212 */ /* 0x000fc600078e3cff */
[----:B------:R1:W-:Y:S02]  /*dbc0*/  UTMALDG.4D [UR8], [UR4], desc[UR6] ;  /* 0x00000608040075b4 */ /* 0x0003e40008019000 */
[----:B-1----:R-:W-:Y:S01]  /*dbd0*/  UMOV UR8, UR14 ;  /* 0x0000000e00087c82 */ /* 0x002fe20008000000 */
[----:B------:R-:W-:Y:S02]  /*dbe0*/  UMOV UR10, UR15 ;  /* 0x0000000f000a7c82 */ /* 0x000fe40008000000 */
[----:B------:R2:W-:Y:S02]  /*dbf0*/  UTMALDG.4D [UR8], [UR4], desc[UR6] ;  /* 0x00000608040075b4 */ /* 0x0005e40008019000 */
[----:B--2---:R-:W-:Y:S01]  /*dc00*/  NOP ;  /* 0x0000000000007918 */ /* 0x004fe20000000000 */
.L_x_115:
[----:B------:R-:W-:Y:S05]  /*dc10*/  BSYNC B2 ;  /* 0x0000000000027941 */ /* 0x000fea0003800000 */
.L_x_114:
[----:B------:R-:W-:Y:S01]  /*dc20*/  ISETP.LT.OR P3, PT, R6, 0x4, !P6 ;  /* 0x000000040600780c */ /* 0x000fe20007761670 */
[----:B------:R-:W-:-:S12]  /*dc30*/  BSSY B2, `(.L_x_119) ;  /* 0x000002d000027945 */ /* 0x000fd80003800000 */
[----:B------:R-:W-:Y:S05]  /*dc40*/  @P3 BRA `(.L_x_120) ;  /* 0x0000000000ac3947 */ /* 0x000fea0003800000 */
[----:B-1----:R-:W1:Y:S01]  /*dc50*/  S2R R8, SR_CgaCtaId ;  /* 0x0000000000087919 */ /* 0x002e620000008800 */
[----:B------:R-:W-:-:S04]  /*dc60*/  MOV R5, 0x400 ;  /* 0x0000040000057802 */ /* 0x000fc80000000f00 */
[----:B-1----:R-:W-:Y:S02]  /*dc70*/  LEA R5, R8, R5, 0x18 ;  /* 0x0000000508057211 */ /* 0x002fe400078ec0ff */
[----:B------:R-:W-:Y:S02]  /*dc80*/  SHF.L.U32 R8, R4, 0x1f, RZ ;  /* 0x0000001f04087819 */ /* 0x000fe400000006ff */
[----:B------:R-:W-:-:S04]  /*dc90*/  LEA R7, R0, R5, 0x3 ;  /* 0x0000000500077211 */ /* 0x000fc800078e18ff */
[----:B------:R-:W1:Y:S02]  /*dca0*/  SYNCS.PHASECHK.TRANS64.TRYWAIT P3, [R7+URZ+0x34428], R8 ;  /* 0x03442808070075a7 */ /* 0x000e64000806017f */
[----:B-1----:R-:W-:Y:S05]  /*dcb0*/  @!P3 BRA `(.L_x_121) ;  /* 0x000000080064b947 */ /* 0x002fea0003800000 */
.L_x_144:
[----:B------:R-:W-:Y:S01]  /*dcc0*/  UPRMT UR4, UR18, 0x9910, URZ ;  /* 0x0000991012047896 */ /* 0x000fe2000800003f */
[----:B-1----:R-:W-:-:S03]  /*dcd0*/  @P1 MOV R8, 0x8000 ;  /* 0x0000800000081802 */ /* 0x002fc60000000f00 */
[----:B------:R-:W-:Y:S01]  /*dce0*/  UISETP.NE.AND UP0, UPT, UR4, 0x2, UPT ;  /* 0x000000020400788c */ /* 0x000fe2000bf05270 */
[----:B------:R1:W-:Y:S05]  /*dcf0*/  @P1 SYNCS.ARRIVE.TRANS64 RZ, [R7+URZ+0x34400], R8 ;  /* 0x0344000807ff19a7 */ /* 0x0003ea000800003f */
[----:B------:R-:W-:-:S13]  /*dd00*/  PLOP3.LUT P3, PT, PT, PT, UP0, 0x80, 0x0 ;  /* 0x000000000000781c */ /* 0x000fda0003f6f008 */
[----:B-1----:R-:W-:Y:S05]  /*dd10*/  @P3 BRA `(.L_x_122) ;  /* 0x0000000000043947 */ /* 0x002fea0003800000 */
[----:B------:R-:W-:Y:S01]  /*dd20*/  BPT.TRAP 0x1 ;  /* 0x000000040000795c */ /* 0x000fe20000300000 */
.L_x_122:
[----:B------:R-:W-:Y:S05]  /*dd30*/  @P0 BRA `(.L_x_123) ;  /* 0x0000000000040947 */ /* 0x000fea0003800000 */
[----:B------:R-:W-:Y:S01]  /*dd40*/  BPT.TRAP 0x1 ;  /* 0x000000040000795c */ /* 0x000fe20000300000 */
.L_x_123:
        /* <DEDUP_REMOVED lines=11> */
[----:B------:R-:W-:-:S02]  /*de00*/  IADD3 R0, R0, 0x1, RZ ;  /* 0x0000000100007810 */ /* 0x000fc40007ffe0ff */
[----:B------:R-:W-:Y:S01]  /*de10*/  IADD3 R9, R9, 0x1, RZ ;  /* 0x0000000109097810 */ /* 0x000fe20007ffe0ff */
[----:B------:R-:W-:Y:S01]  /*de20*/  UIADD3 UR9, UR9, 0x34400, URZ ;  /* 0x0003440009097890 */ /* 0x000fe2000fffe03f */
[C---:B------:R-:W-:Y:S01]  /*de30*/  ISETP.NE.AND P3, PT, R0.reuse, 0x5, PT ;  /* 0x000000050000780c */ /* 0x040fe20003f65270 */
[----:B------:R-:W-:Y:S02]  /*de40*/  USHF.L.U32 UR11, UR11, 0x7, URZ ;  /* 0x000000070b0b7899 */ /* 0x000fe4000800063f */
[----:B------:R-:W-:Y:S01]  /*de50*/  UIADD3 UR8, UR6, 0x8000, URZ ;  /* 0x0000800006087890 */ /* 0x000fe2000fffe03f */
        /* <DEDUP_REMOVED lines=10> */
.L_x_120:
[----:B------:R-:W-:Y:S05]  /*df00*/  BSYNC B2 ;  /* 0x0000000000027941 */ /* 0x000fea0003800000 */
.L_x_119:
[C---:B------:R-:W-:Y:S01]  /*df10*/  ISETP.GT.AND P3, PT, R6.reuse, 0x4, PT ;  /* 0x000000040600780c */ /* 0x040fe20003f64270 */
[----:B------:R-:W-:-:S12]  /*df20*/  VIADD R6, R6, 0xfffffffe ;  /* 0xfffffffe06067836 */ /* 0x000fd80000000000 */
[----:B------:R-:W-:Y:S05]  /*df30*/  @P3 BRA `(.L_x_124) ;  /* 0xfffffff800843947 */ /* 0x000fea000383ffff */
.L_x_113:
[----:B------:R-:W-:Y:S05]  /*df40*/  BSYNC B1 ;  /* 0x0000000000017941 */ /* 0x000fea0003800000 */
.L_x_112:
[----:B------:R-:W-:Y:S01]  /*df50*/  IADD3 R17, R17, UR19, RZ ;  /* 0x0000001311117c10 */ /* 0x000fe2000fffe0ff */
[----:B------:R-:W-:Y:S01]  /*df60*/  ULDC UR4, c[0x0][0xa00] ;  /* 0x0002800000047ab9 */ /* 0x000fe20000000800 */
[----:B-1----:R-:W-:Y:S02]  /*df70*/  PRMT R5, RZ, 0x7610, R5 ;  /* 0x00007610ff057816 */ /* 0x002fe40000000005 */
[----:B------:R-:W-:-:S13]  /*df80*/  ISETP.GE.AND P3, PT, R17, UR4, PT ;  /* 0x0000000411007c0c */ /* 0x000fda000bf66270 */
[----:B------:R-:W-:Y:S05]  /*df90*/  @!P3 BRA `(.L_x_125) ;  /* 0xfffffff00024b947 */ /* 0x000fea000383ffff */
[----:B------:R-:W-:Y:S05]  /*dfa0*/  BSYNC B0 ;  /* 0x0000000000007941 */ /* 0x000fea0003800000 */
.L_x_97:
[----:B------:R-:W-:Y:S05]  /*dfb0*/  EXIT ;  /* 0x000000000000794d */ /* 0x000fea0003800000 */
.L_x_17:
[----:B-1----:R-:W-:-:S04]  /*dfc0*/  MOV R3, UR4 ;  /* 0x0000000400037c02 */ /* 0x002fc80008000f00 */
[----:B------:R1:W2:Y:S03]  /*dfd0*/  SYNCS.PHASECHK.TRANS64.TRYWAIT P1, [R3+URZ+0x34450], R0 ;  /* 0x03445000030075a7 */ /* 0x0002a6000802017f */
[----:B--2---:R-:W-:Y:S05]  /*dfe0*/  @!P1 NANOSLEEP.SYNCS 0x989680 ;  /* 0x009896800000995d */ /* 0x004fea0003900000 */
[----:B------:R-:W2:Y:S02]  /*dff0*/  @!P1 SYNCS.PHASECHK.TRANS64 P1, [R3+URZ+0x34450], R0 ;  /* 0x03445000030095a7 */ /* 0x000ea4000802007f */
[----:B--2---:R-:W-:Y:S05]  /*e000*/  @!P1 BRA `(.L_x_17) ;  /* 0xfffffffc00ec9947 */ /* 0x004fea000383ffff */
[----:B------:R-:W-:Y:S05]  /*e010*/  BRA `(.L_x_126) ;  /* 0xffffff3000dc7947 */ /* 0x000fea000383ffff */
.L_x_19:
[----:B-1----:R-:W-:-:S04]  /*e020*/  IMAD.U32 R5, RZ, RZ, UR51 ;  /* 0x00000033ff057e24 */ /* 0x002fc8000f8e00ff */
[----:B------:R1:W2:Y:S03]  /*e030*/  SYNCS.PHASECHK.TRANS64.TRYWAIT P1, [R5+URZ+0x34400], R0 ;  /* 0x03440000050075a7 */ /* 0x0002a6000802017f */
[----:B--2---:R-:W-:Y:S05]  /*e040*/  @!P1 NANOSLEEP.SYNCS 0x989680 ;  /* 0x009896800000995d */ /* 0x004fea0003900000 */
[----:B------:R-:W2:Y:S02]  /*e050*/  @!P1 SYNCS.PHASECHK.TRANS64 P1, [R5+URZ+0x34400], R0 ;  /* 0x03440000050095a7 */ /* 0x000ea4000802007f */
[----:B--2---:R-:W-:Y:S05]  /*e060*/  @!P1 BRA `(.L_x_19) ;  /* 0xfffffffc00ec9947 */ /* 0x004fea000383ffff */
[----:B------:R-:W-:Y:S05]  /*e070*/  BRA `(.L_x_127) ;  /* 0xffffff3000f07947 */ /* 0x000fea000383ffff */
.L_x_20:
[----:B-1----:R-:W-:-:S04]  /*e080*/  MOV R0, UR48 ;  /* 0x0000003000007c02 */ /* 0x002fc80008000f00 */
[----:B------:R1:W2:Y:S03]  /*e090*/  SYNCS.PHASECHK.TRANS64.TRYWAIT P1, [R0+URZ+-0x8], R3 ;  /* 0xfffff803000075a7 */ /* 0x0002a6000802017f */
[----:B--2---:R-:W-:Y:S05]  /*e0a0*/  @!P1 NANOSLEEP.SYNCS 0x989680 ;  /* 0x009896800000995d */ /* 0x004fea0003900000 */
[----:B------:R-:W2:Y:S02]  /*e0b0*/  @!P1 SYNCS.PHASECHK.TRANS64 P1, [R0+URZ+-0x8], R3 ;  /* 0xfffff803000095a7 */ /* 0x000ea4000802007f */
[----:B--2---:R-:W-:Y:S05]  /*e0c0*/  @!P1 BRA `(.L_x_20) ;  /* 0xfffffffc00ec9947 */ /* 0x004fea000383ffff */
[----:B------:R-:W-:Y:S05]  /*e0d0*/  BRA `(.L_x_128) ;  /* 0xffffff3000e07947 */ /* 0x000fea000383ffff */
.L_x_22:
[----:B-1----:R-:W-:-:S04]  /*e0e0*/  MOV R9, UR6 ;  /* 0x0000000600097c02 */ /* 0x002fc80008000f00 */
[----:B------:R1:W2:Y:S03]  /*e0f0*/  SYNCS.PHASECHK.TRANS64.TRYWAIT P1, [R9+URZ+0x34400], R4 ;  /* 0x03440004090075a7 */ /* 0x0002a6000802017f */
[----:B--2---:R-:W-:Y:S05]  /*e100*/  @!P1 NANOSLEEP.SYNCS 0x989680 ;  /* 0x009896800000995d */ /* 0x004fea0003900000 */
[----:B------:R-:W2:Y:S02]  /*e110*/  @!P1 SYNCS.PHASECHK.TRANS64 P1, [R9+URZ+0x34400], R4 ;  /* 0x03440004090095a7 */ /* 0x000ea4000802007f */
[----:B--2---:R-:W-:Y:S05]  /*e120*/  @!P1 BRA `(.L_x_22) ;  /* 0xfffffffc00ec9947 */ /* 0x004fea000383ffff */
[----:B------:R-:W-:Y:S05]  /*e130*/  BRA `(.L_x_129) ;  /* 0xffffff5c00cc7947 */ /* 0x000fea000383ffff */
.L_x_27:
[----:B-1----:R-:W-:-:S04]  /*e140*/  IMAD.U32 R6, RZ, RZ, UR6 ;  /* 0x00000006ff067e24 */ /* 0x002fc8000f8e00ff */
[----:B------:R1:W2:Y:S03]  /*e150*/  SYNCS.PHASECHK.TRANS64.TRYWAIT P2, [R6+URZ+0x34400], R5 ;  /* 0x03440005060075a7 */ /* 0x0002a6000804017f */
[----:B--2---:R-:W-:Y:S05]  /*e160*/  @!P2 NANOSLEEP.SYNCS 0x989680 ;  /* 0x009896800000a95d */ /* 0x004fea0003900000 */
[----:B------:R-:W2:Y:S02]  /*e170*/  @!P2 SYNCS.PHASECHK.TRANS64 P2, [R6+URZ+0x34400], R5 ;  /* 0x034400050600a5a7 */ /* 0x000ea4000804007f */
[----:B--2---:R-:W-:Y:S05]  /*e180*/  @!P2 BRA `(.L_x_27) ;  /* 0xfffffffc00eca947 */ /* 0x004fea000383ffff */
[----:B------:R-:W-:Y:S05]  /*e190*/  BRA `(.L_x_130) ;  /* 0xffffff6000c87947 */ /* 0x000fea000383ffff */
.L_x_31:
[----:B-1----:R-:W-:-:S04]  /*e1a0*/  MOV R8, UR6 ;  /* 0x0000000600087c02 */ /* 0x002fc80008000f00 */
[----:B------:R1:W2:Y:S03]  /*e1b0*/  SYNCS.PHASECHK.TRANS64.TRYWAIT P2, [R8+URZ+0x34400], R9 ;  /* 0x03440009080075a7 */ /* 0x0002a6000804017f */
[----:B--2---:R-:W-:Y:S05]  /*e1c0*/  @!P2 NANOSLEEP.SYNCS 0x989680 ;  /* 0x009896800000a95d */ /* 0x004fea0003900000 */
[----:B------:R-:W2:Y:S02]  /*e1d0*/  @!P2 SYNCS.PHASECHK.TRANS64 P2, [R8+URZ+0x34400], R9 ;  /* 0x034400090800a5a7 */ /* 0x000ea4000804007f */
[----:B--2---:R-:W-:Y:S05]  /*e1e0*/  @!P2 BRA `(.L_x_31) ;  /* 0xfffffffc00eca947 */ /* 0x004fea000383ffff */
[----:B------:R-:W-:Y:S05]  /*e1f0*/  BRA `(.L_x_30) ;  /* 0xffffff8800707947 */ /* 0x000fea000383ffff */
.L_x_39:
[----:B-1----:R-:W-:-:S04]  /*e200*/  MOV R6, UR6 ;  /* 0x0000000600067c02 */ /* 0x002fc80008000f00 */
[----:B------:R1:W2:Y:S03]  /*e210*/  SYNCS.PHASECHK.TRANS64.TRYWAIT P2, [R6+URZ+0x34400], R5 ;  /* 0x03440005060075a7 */ /* 0x0002a6000804017f */
[----:B--2---:R-:W-:Y:S05]  /*e220*/  @!P2 NANOSLEEP.SYNCS 0x989680 ;  /* 0x009896800000a95d */ /* 0x004fea0003900000 */
[----:B------:R-:W2:Y:S02]  /*e230*/  @!P2 SYNCS.PHASECHK.TRANS64 P2, [R6+URZ+0x34400], R5 ;  /* 0x034400050600a5a7 */ /* 0x000ea4000804007f */
[----:B--2---:R-:W-:Y:S05]  /*e240*/  @!P2 BRA `(.L_x_39) ;  /* 0xfffffffc00eca947 */ /* 0x004fea000383ffff */
[----:B------:R-:W-:Y:S05]  /*e250*/  BRA `(.L_x_131) ;  /* 0xffffff8c00b07947 */ /* 0x000fea000383ffff */
.L_x_43:
[----:B-1----:R-:W-:-:S04]  /*e260*/  IMAD.U32 R8, RZ, RZ, UR6 ;  /* 0x00000006ff087e24 */ /* 0x002fc8000f8e00ff */
[----:B------:R1:W2:Y:S03]  /*e270*/  SYNCS.PHASECHK.TRANS64.TRYWAIT P2, [R8+URZ+0x34400], R11 ;  /* 0x0344000b080075a7 */ /* 0x0002a6000804017f */
[----:B--2---:R-:W-:Y:S05]  /*e280*/  @!P2 NANOSLEEP.SYNCS 0x989680 ;  /* 0x009896800000a95d */ /* 0x004fea0003900000 */
[----:B------:R-:W2:Y:S02]  /*e290*/  @!P2 SYNCS.PHASECHK.TRANS64 P2, [R8+URZ+0x34400], R11 ;  /* 0x0344000b0800a5a7 */ /* 0x000ea4000804007f */
[----:B--2---:R-:W-:Y:S05]  /*e2a0*/  @!P2 BRA `(.L_x_43) ;  /* 0xfffffffc00eca947 */ /* 0x004fea000383ffff */
[----:B------:R-:W-:Y:S05]  /*e2b0*/  BRA `(.L_x_42) ;  /* 0xffffffbc00dc7947 */ /* 0x000fea000383ffff */
.L_x_63:
[----:B-1----:R-:W-:-:S04]  /*e2c0*/  MOV R3, UR48 ;  /* 0x0000003000037c02 */ /* 0x002fc80008000f00 */
[----:B------:R1:W2:Y:S03]  /*e2d0*/  SYNCS.PHASECHK.TRANS64.TRYWAIT P1, [R3+URZ+0x8], R0 ;  /* 0x00000800030075a7 */ /* 0x0002a6000802017f */
[----:B--2---:R-:W-:Y:S05]  /*e2e0*/  @!P1 NANOSLEEP.SYNCS 0x989680 ;  /* 0x009896800000995d */ /* 0x004fea0003900000 */
[----:B------:R-:W2:Y:S02]  /*e2f0*/  @!P1 SYNCS.PHASECHK.TRANS64 P1, [R3+URZ+0x8], R0 ;  /* 0x00000800030095a7 */ /* 0x000ea4000802007f */
[----:B--2---:R-:W-:Y:S05]  /*e300*/  @!P1 BRA `(.L_x_63) ;  /* 0xfffffffc00ec9947 */ /* 0x004fea000383ffff */
[----:B------:R-:W-:Y:S05]  /*e310*/  BRA `(.L_x_132) ;  /* 0xffffffcc000c7947 */ /* 0x000fea000383ffff */
.L_x_82:
[----:B------:R-:W-:Y:S01]  /*e320*/  BSSY B1, `(.L_x_133) ;  /* 0x0000006000017945 */ /* 0x000fe20003800000 */
[----:B------:R-:W-:-:S07]  /*e330*/  MOV R15, 0xffffffff ;  /* 0xffffffff000f7802 */ /* 0x000fce0000000f00 */
[----:B------:R-:W-:Y:S05]  /*e340*/  WARPSYNC.COLLECTIVE R15, `(.L_x_134) ;  /* 0x000000000f0c7348 */ /* 0x000fea0003c00000 */
[----:B------:R-:W-:Y:S02]  /*e350*/  ELECT P6, UR62, PT ;  /* 0x00000000003e782f */ /* 0x000fe400038c0000 */
[----:B------:R-:W-:Y:S01]  /*e360*/  MOV R14, UR62 ;  /* 0x0000003e000e7c02 */ /* 0x000fe20008000f00 */
[----:B------:R-:W-:Y:S10]  /*e370*/  ENDCOLLECTIVE ;  /* 0x000000000000791b */ /* 0x000ff40003800000 */
.L_x_134:
[----:B------:R-:W-:Y:S05]  /*e380*/  BSYNC B1 ;  /* 0x0000000000017941 */ /* 0x000fea0003800000 */
.L_x_133:
[----:B------:R-:W-:Y:S05]  /*e390*/  BRA `(.L_x_135) ;  /* 0xffffffe400347947 */ /* 0x000fea000383ffff */
.L_x_85:
[----:B-1----:R1:W2:Y:S02]  /*e3a0*/  SYNCS.PHASECHK.TRANS64.TRYWAIT P2, [R7+URZ+0x34460], R6 ;  /* 0x03446006070075a7 */ /* 0x0022a4000804017f */
[----:B--2---:R-:W-:Y:S05]  /*e3b0*/  @!P2 NANOSLEEP.SYNCS 0x989680 ;  /* 0x009896800000a95d */ /* 0x004fea0003900000 */
[----:B------:R-:W2:Y:S02]  /*e3c0*/  @!P2 SYNCS.PHASECHK.TRANS64 P2, [R7+URZ+0x34460], R6 ;  /* 0x034460060700a5a7 */ /* 0x000ea4000804007f */
[----:B--2---:R-:W-:Y:S05]  /*e3d0*/  @!P2 BRA `(.L_x_85) ;  /* 0xfffffffc00f0a947 */ /* 0x004fea000383ffff */
[----:B------:R-:W-:Y:S05]  /*e3e0*/  BRA `(.L_x_136) ;  /* 0xffffffe400547947 */ /* 0x000fea000383ffff */
.L_x_90:
[----:B-1----:R1:W2:Y:S02]  /*e3f0*/  SYNCS.PHASECHK.TRANS64.TRYWAIT P2, [R7+URZ+0x344b0], R4 ;  /* 0x0344b004070075a7 */ /* 0x0022a4000804017f */
[----:B--2---:R-:W-:Y:S05]  /*e400*/  @!P2 NANOSLEEP.SYNCS 0x989680 ;  /* 0x009896800000a95d */ /* 0x004fea0003900000 */
[----:B------:R-:W2:Y:S02]  /*e410*/  @!P2 SYNCS.PHASECHK.TRANS64 P2, [R7+URZ+0x344b0], R4 ;  /* 0x0344b0040700a5a7 */ /* 0x000ea4000804007f */
[----:B--2---:R-:W-:Y:S05]  /*e420*/  @!P2 BRA `(.L_x_90) ;  /* 0xfffffffc00f0a947 */ /* 0x004fea000383ffff */
[----:B------:R-:W-:Y:S05]  /*e430*/  BRA `(.L_x_89) ;  /* 0xffffffe400f87947 */ /* 0x000fea000383ffff */
.L_x_93:
[----:B-1----:R1:W2:Y:S02]  /*e440*/  SYNCS.PHASECHK.TRANS64.TRYWAIT P2, [R4+URZ+0x34460], R9 ;  /* 0x03446009040075a7 */ /* 0x0022a4000804017f */
[----:B--2---:R-:W-:Y:S05]  /*e450*/  @!P2 NANOSLEEP.SYNCS 0x989680 ;  /* 0x009896800000a95d */ /* 0x004fea0003900000 */
[----:B------:R-:W2:Y:S02]  /*e460*/  @!P2 SYNCS.PHASECHK.TRANS64 P2, [R4+URZ+0x34460], R9 ;  /* 0x034460090400a5a7 */ /* 0x000ea4000804007f */
[----:B--2---:R-:W-:Y:S05]  /*e470*/  @!P2 BRA `(.L_x_93) ;  /* 0xfffffffc00f0a947 */ /* 0x004fea000383ffff */
[----:B------:R-:W-:Y:S05]  /*e480*/  BRA `(.L_x_137) ;  /* 0xffffffe8000c7947 */ /* 0x000fea000383ffff */
.L_x_98:
[----:B------:R-:W-:Y:S01]  /*e490*/  BSSY B1, `(.L_x_138) ;  /* 0x0000006000017945 */ /* 0x000fe20003800000 */
[----:B------:R-:W-:-:S07]  /*e4a0*/  IMAD.MOV.U32 R15, RZ, RZ, -0x1 ;  /* 0xffffffffff0f7424 */ /* 0x000fce00078e00ff */
[----:B------:R-:W-:Y:S05]  /*e4b0*/  WARPSYNC.COLLECTIVE R15, `(.L_x_139) ;  /* 0x000000000f0c7348 */ /* 0x000fea0003c00000 */
[----:B------:R-:W-:Y:S02]  /*e4c0*/  ELECT P6, UR62, PT ;  /* 0x00000000003e782f */ /* 0x000fe400038c0000 */
[----:B------:R-:W-:Y:S01]  /*e4d0*/  MOV R14, UR62 ;  /* 0x0000003e000e7c02 */ /* 0x000fe20008000f00 */
[----:B------:R-:W-:Y:S10]  /*e4e0*/  ENDCOLLECTIVE ;  /* 0x000000000000791b */ /* 0x000ff40003800000 */
.L_x_139:
[----:B------:R-:W-:Y:S05]  /*e4f0*/  BSYNC B1 ;  /* 0x0000000000017941 */ /* 0x000fea0003800000 */
.L_x_138:
[----:B------:R-:W-:Y:S05]  /*e500*/  BRA `(.L_x_140) ;  /* 0xffffffec00607947 */ /* 0x000fea000383ffff */
.L_x_101:
[----:B-1----:R1:W2:Y:S02]  /*e510*/  SYNCS.PHASECHK.TRANS64.TRYWAIT P4, [R8+URZ+0x34428], R7 ;  /* 0x03442807080075a7 */ /* 0x0022a4000808017f */
[----:B--2---:R-:W-:Y:S05]  /*e520*/  @!P4 NANOSLEEP.SYNCS 0x989680 ;  /* 0x009896800000c95d */ /* 0x004fea0003900000 */
[----:B------:R-:W2:Y:S02]  /*e530*/  @!P4 SYNCS.PHASECHK.TRANS64 P4, [R8+URZ+0x34428], R7 ;  /* 0x034428070800c5a7 */ /* 0x000ea4000808007f */
[----:B--2---:R-:W-:Y:S05]  /*e540*/  @!P4 BRA `(.L_x_101) ;  /* 0xfffffffc00f0c947 */ /* 0x004fea000383ffff */
[----:B------:R-:W-:Y:S05]  /*e550*/  BRA `(.L_x_141) ;  /* 0xffffffec00747947 */ /* 0x000fea000383ffff */
.L_x_106:
[----:B-1----:R1:W2:Y:S02]  /*e560*/  SYNCS.PHASECHK.TRANS64.TRYWAIT P4, [R5+URZ+0x344b0], R8 ;  /* 0x0344b008050075a7 */ /* 0x0022a4000808017f */
[----:B--2---:R-:W-:Y:S05]  /*e570*/  @!P4 NANOSLEEP.SYNCS 0x989680 ;  /* 0x009896800000c95d */ /* 0x004fea0003900000 */
[----:B------:R-:W2:Y:S02]  /*e580*/  @!P4 SYNCS.PHASECHK.TRANS64 P4, [R5+URZ+0x344b0], R8 ;  /* 0x0344b0080500c5a7 */ /* 0x000ea4000808007f */
[----:B--2---:R-:W-:Y:S05]  /*e590*/  @!P4 BRA `(.L_x_106) ;  /* 0xfffffffc00f0c947 */ /* 0x004fea000383ffff */
[----:B------:R-:W-:Y:S05]  /*e5a0*/  BRA `(.L_x_105) ;  /* 0xfffffff000187947 */ /* 0x000fea000383ffff */
.L_x_109:
[----:B-1----:R1:W2:Y:S02]  /*e5b0*/  SYNCS.PHASECHK.TRANS64.TRYWAIT P3, [R7+URZ+0x34428], R8 ;  /* 0x03442808070075a7 */ /* 0x0022a4000806017f */
[----:B--2---:R-:W-:Y:S05]  /*e5c0*/  @!P3 NANOSLEEP.SYNCS 0x989680 ;  /* 0x009896800000b95d */ /* 0x004fea0003900000 */
[----:B------:R-:W2:Y:S02]  /*e5d0*/  @!P3 SYNCS.PHASECHK.TRANS64 P3, [R7+URZ+0x34428], R8 ;  /* 0x034428080700b5a7 */ /* 0x000ea4000806007f */
[----:B--2---:R-:W-:Y:S05]  /*e5e0*/  @!P3 BRA `(.L_x_109) ;  /* 0xfffffffc00f0b947 */ /* 0x004fea000383ffff */
[----:B------:R-:W-:Y:S05]  /*e5f0*/  BRA `(.L_x_142) ;  /* 0xfffffff000307947 */ /* 0x000fea000383ffff */
.L_x_116:
[----:B-1----:R1:W2:Y:S02]  /*e600*/  SYNCS.PHASECHK.TRANS64.TRYWAIT P3, [R7+URZ+0x34428], R8 ;  /* 0x03442808070075a7 */ /* 0x0022a4000806017f */
[----:B--2---:R-:W-:Y:S05]  /*e610*/  @!P3 NANOSLEEP.SYNCS 0x989680 ;  /* 0x009896800000b95d */ /* 0x004fea0003900000 */
[----:B------:R-:W2:Y:S02]  /*e620*/  @!P3 SYNCS.PHASECHK.TRANS64 P3, [R7+URZ+0x34428], R8 ;  /* 0x034428080700b5a7 */ /* 0x000ea4000806007f */
[----:B--2---:R-:W-:Y:S05]  /*e630*/  @!P3 BRA `(.L_x_116) ;  /* 0xfffffffc00f0b947 */ /* 0x004fea000383ffff */
[----:B------:R-:W-:Y:S05]  /*e640*/  BRA `(.L_x_143) ;  /* 0xfffffff000e47947 */ /* 0x000fea000383ffff */
.L_x_121:
[----:B-1----:R1:W2:Y:S02]  /*e650*/  SYNCS.PHASECHK.TRANS64.TRYWAIT P3, [R7+URZ+0x34428], R8 ;  /* 0x03442808070075a7 */ /* 0x0022a4000806017f */
[----:B--2---:R-:W-:Y:S05]  /*e660*/  @!P3 NANOSLEEP.SYNCS 0x989680 ;  /* 0x009896800000b95d */ /* 0x004fea0003900000 */
[----:B------:R-:W2:Y:S02]  /*e670*/  @!P3 SYNCS.PHASECHK.TRANS64 P3, [R7+URZ+0x34428], R8 ;  /* 0x034428080700b5a7 */ /* 0x000ea4000806007f */
[----:B--2---:R-:W-:Y:S05]  /*e680*/  @!P3 BRA `(.L_x_121) ;  /* 0xfffffffc00f0b947 */ /* 0x004fea000383ffff */
[----:B------:R-:W-:Y:S05]  /*e690*/  BRA `(.L_x_144) ;  /* 0xfffffff400887947 */ /* 0x000fea000383ffff */
        .weak           $__internal_0_$__cuda_sm20_rcp_rn_f32_slowpath
        .type           $__internal_0_$__cuda_sm20_rcp_rn_f32_slowpath,@function
        .size           $__internal_0_$__cuda_sm20_rcp_rn_f32_slowpath,(.L_x_150 - $__internal_0_$__cuda_sm20_rcp_rn_f32_slowpath)
$__internal_0_$__cuda_sm20_rcp_rn_f32_slowpath:
[----:B------:R-:W-:Y:S01]  /*e6a0*/  SHF.L.U32 R0, R3, 0x1, RZ ;  /* 0x0000000103007819 */ /* 0x000fe200000006ff */
[----:B------:R-:W-:Y:S03]  /*e6b0*/  BSSY B2, `(.L_x_145) ;  /* 0x0000030000027945 */ /* 0x000fe60003800000 */
[----:B------:R-:W-:-:S04]  /*e6c0*/  SHF.R.U32.HI R20, RZ, 0x18, R0 ;  /* 0x00000018ff147819 */ /* 0x000fc80000011600 */
[----:B------:R-:W-:-:S13]  /*e6d0*/  ISETP.NE.U32.AND P0, PT, R20, RZ, PT ;  /* 0x000000ff1400720c */ /* 0x000fda0003f05070 */
[----:B------:R-:W-:Y:S05]  /*e6e0*/  @P0 BRA `(.L_x_146) ;  /* 0x0000000000280947 */ /* 0x000fea0003800000 */
[----:B------:R-:W-:-:S04]  /*e6f0*/  SHF.L.U32 R0, R3, 0x1, RZ ;  /* 0x0000000103007819 */ /* 0x000fc800000006ff */
[----:B------:R-:W-:-:S13]  /*e700*/  ISETP.NE.AND P0, PT, R0, RZ, PT ;  /* 0x000000ff0000720c */ /* 0x000fda0003f05270 */
[----:B------:R-:W-:Y:S01]  /*e710*/  @P0 FFMA R8, R3, 1.84467440737095516160e+19, RZ ;  /* 0x5f80000003080823 */ /* 0x000fe200000000ff */
[----:B------:R-:W-:Y:S08]  /*e720*/  @!P0 MUFU.RCP R4, R3 ;  /* 0x0000000300048308 */ /* 0x000ff00000001000 */
[----:B------:R-:W1:Y:S02]  /*e730*/  @P0 MUFU.RCP R9, R8 ;  /* 0x0000000800090308 */ /* 0x000e640000001000 */
[----:B-1----:R-:W-:-:S04]  /*e740*/  @P0 FFMA R0, R8, R9, -1 ;  /* 0xbf80000008000423 */ /* 0x002fc80000000009 */
[----:B------:R-:W-:-:S04]  /*e750*/  @P0 FADD.FTZ R0, -R0, -RZ ;  /* 0x800000ff00000221 */ /* 0x000fc80000010100 */
[----:B------:R-:W-:-:S04]  /*e760*/  @P0 FFMA R0, R9, R0, R9 ;  /* 0x0000000009000223 */ /* 0x000fc80000000009 */
[----:B------:R-:W-:Y:S01]  /*e770*/  @P0 FFMA R4, R0, 1.84467440737095516160e+19, RZ ;  /* 0x5f80000000040823 */ /* 0x000fe200000000ff */
[----:B------:R-:W-:Y:S06]  /*e780*/  BRA `(.L_x_147) ;  /* 0x0000000000887947 */ /* 0x000fec0003800000 */
.L_x_146:
[----:B------:R-:W-:-:S05]  /*e790*/  VIADD R24, R20, 0xffffff03 ;  /* 0xffffff0314187836 */ /* 0x000fca0000000000 */
[----:B------:R-:W-:-:S13]  /*e7a0*/  ISETP.GT.U32.AND P0, PT, R24, 0x1, PT ;  /* 0x000000011800780c */ /* 0x000fda0003f04070 */
[----:B------:R-:W-:Y:S05]  /*e7b0*/  @P0 BRA `(.L_x_148) ;  /* 0x0000000000780947 */ /* 0x000fea0003800000 */
[----:B------:R-:W-:Y:S02]  /*e7c0*/  LOP3.LUT R0, R3, 0x7fffff, RZ, 0xc0, !PT ;  /* 0x007fffff03007812 */ /* 0x000fe400078ec0ff */
[----:B------:R-:W-:Y:S02]  /*e7d0*/  MOV R15, 0x3 ;  /* 0x00000003000f7802 */ /* 0x000fe40000000f00 */
[----:B------:R-:W-:Y:S02]  /*e7e0*/  LOP3.LUT R0, R0, 0x3f800000, RZ, 0xfc, !PT ;  /* 0x3f80000000007812 */ /* 0x000fe400078efcff */
[----:B------:R-:W-:Y:S02]  /*e7f0*/  SHF.L.U32 R15, R15, R24, RZ ;  /* 0x000000180f0f7219 */ /* 0x000fe400000006ff */
[----:B------:R-:W1:Y:S02]  /*e800*/  MUFU.RCP R9, R0 ;  /* 0x0000000000097308 */ /* 0x000e640000001000 */
[----:B-1----:R-:W-:-:S04]  /*e810*/  FFMA R4, R0, R9, -1 ;  /* 0xbf80000000047423 */ /* 0x002fc80000000009 */
[----:B------:R-:W-:-:S04]  /*e820*/  FADD.FTZ R4, -R4, -RZ ;  /* 0x800000ff04047221 */ /* 0x000fc80000010100 */
[CCC-:B------:R-:W-:Y:S01]  /*e830*/  FFMA.RM R8, R9.reuse, R4.reuse, R9.reuse ;  /* 0x0000000409087223 */ /* 0x1c0fe20000004009 */
[----:B------:R-:W-:-:S04]  /*e840*/  FFMA.RP R9, R9, R4, R9 ;  /* 0x0000000409097223 */ /* 0x000fc80000008009 */
[C---:B------:R-:W-:Y:S02]  /*e850*/  LOP3.LUT R4, R8.reuse, 0x7fffff, RZ, 0xc0, !PT ;  /* 0x007fffff08047812 */ /* 0x040fe400078ec0ff */
[----:B------:R-:W-:Y:S02]  /*e860*/  FSETP.NEU.FTZ.AND P0, PT, R8, R9, PT ;  /* 0x000000090800720b */ /* 0x000fe40003f1d000 */
[----:B------:R-:W-:Y:S02]  /*e870*/  LOP3.LUT R4, R4, 0x800000, RZ, 0xfc, !PT ;  /* 0x0080000004047812 */ /* 0x000fe400078efcff */
[----:B------:R-:W-:Y:S02]  /*e880*/  SEL R8, RZ, 0xffffffff, !P0 ;  /* 0xffffffffff087807 */ /* 0x000fe40004000000 */
[----:B------:R-:W-:Y:S02]  /*e890*/  LOP3.LUT R15, R15, R4, RZ, 0xc0, !PT ;  /* 0x000000040f0f7212 */ /* 0x000fe400078ec0ff */
[----:B------:R-:W-:-:S02]  /*e8a0*/  IADD3 R9, -R8, RZ, RZ ;  /* 0x000000ff08097210 */ /* 0x000fc40007ffe1ff */
[-C--:B------:R-:W-:Y:S02]  /*e8b0*/  SHF.R.U32.HI R15, RZ, R24.reuse, R15 ;  /* 0x00000018ff0f7219 */ /* 0x080fe4000001160f */
[----:B------:R-:W-:Y:S02]  /*e8c0*/  LOP3.LUT P1, RZ, R9, R24, R4, 0xf8, !PT ;  /* 0x0000001809ff7212 */ /* 0x000fe4000782f804 */
[C---:B------:R-:W-:Y:S02]  /*e8d0*/  LOP3.LUT P0, RZ, R15.reuse, 0x1, RZ, 0xc0, !PT ;  /* 0x000000010fff7812 */ /* 0x040fe4000780c0ff */
[----:B------:R-:W-:Y:S02]  /*e8e0*/  LOP3.LUT P2, RZ, R15, 0x2, RZ, 0xc0, !PT ;  /* 0x000000020fff7812 */ /* 0x000fe4000784c0ff */
[----:B------:R-:W-:Y:S02]  /*e8f0*/  IADD3 R9, R20, -0xfc, RZ ;  /* 0xffffff0414097810 */ /* 0x000fe40007ffe0ff */
[----:B------:R-:W-:-:S02]  /*e900*/  PLOP3.LUT P0, PT, P0, P1, P2, 0xe0, 0x0 ;  /* 0x000000000000781c */ /* 0x000fc40000703c20 */
[----:B------:R-:W-:Y:S02]  /*e910*/  LOP3.LUT P1, RZ, R3, 0x7fffff, RZ, 0xc0, !PT ;  /* 0x007fffff03ff7812 */ /* 0x000fe4000782c0ff */
[----:B------:R-:W-:Y:S02]  /*e920*/  SEL R0, RZ, 0x1, !P0 ;  /* 0x00000001ff007807 */ /* 0x000fe40004000000 */
[----:B------:R-:W-:-:S03]  /*e930*/  SHF.R.U32.HI R4, RZ, R9, R4 ;  /* 0x00000009ff047219 */ /* 0x000fc60000011604 */
[----:B------:R-:W-:-:S05]  /*e940*/  IMAD.MOV R0, RZ, RZ, -R0 ;  /* 0x000000ffff007224 */ /* 0x000fca00078e0a00 */
[----:B------:R-:W-:-:S13]  /*e950*/  ISETP.GE.AND P0, PT, R0, RZ, PT ;  /* 0x000000ff0000720c */ /* 0x000fda0003f06270 */
[----:B------:R-:W-:-:S05]  /*e960*/  @!P0 IADD3 R4, R4, 0x1, RZ ;  /* 0x0000000104048810 */ /* 0x000fca0007ffe0ff */
[----:B------:R-:W-:-:S05]  /*e970*/  @!P1 IMAD.SHL.U32 R4, R4, 0x2, RZ ;  /* 0x0000000204049824 */ /* 0x000fca00078e00ff */
[----:B------:R-:W-:Y:S01]  /*e980*/  LOP3.LUT R4, R4, 0x80000000, R3, 0xf8, !PT ;  /* 0x8000000004047812 */ /* 0x000fe200078ef803 */
[----:B------:R-:W-:Y:S06]  /*e990*/  BRA `(.L_x_147) ;  /* 0x0000000000047947 */ /* 0x000fec0003800000 */
.L_x_148:
[----:B------:R1:W2:Y:S02]  /*e9a0*/  MUFU.RCP R4, R3 ;  /* 0x0000000300047308 */ /* 0x0002a40000001000 */
.L_x_147:
[----:B------:R-:W-:Y:S05]  /*e9b0*/  BSYNC B2 ;  /* 0x0000000000027941 */ /* 0x000fea0003800000 */
.L_x_145:
[----:B------:R-:W-:Y:S02]  /*e9c0*/  MOV R8, R12 ;  /* 0x0000000c00087202 */ /* 0x000fe40000000f00 */
[----:B------:R-:W-:-:S04]  /*e9d0*/  MOV R9, 0x0 ;  /* 0x0000000000097802 */ /* 0x000fc80000000f00 */
[----:B-12---:R-:W-:Y:S05]  /*e9e0*/  RET.REL.NODEC R8 `(_ZN7cutlass13device_kernelINS_4fmha6kernel28FmhaKernelTmaWarpSpecializedINS1_10collective30FmhaMainloopTmaWarpSpecializedINS_10bfloat16_tEffN4cute5tupleIJNS7_1CILi128EEESA_SA_EEENS8_IJiNS9_ILi1EEENS8_IJiiEEEEEESE_SE_NS4_12CausalFusionEJNS2_6OptionILNS2_3TagE0ENS9_ILb1EEEEENSG_ILSH_2ESI_EEEEENS4_15FmhaFwdEpilogueIS6_fNS8_IJNS9_ILi64EEESA_SA_EEEEENS2_23PersistentTileSchedulerEJSJ_SK_EEEEEvNT_6ParamsE) ;  /* 0xffffff1408847950 */ /* 0x006fea0003c3ffff */
.L_x_149:
[----:B------:R-:W-:-:S00]  /*e9f0*/  BRA `(.L_x_149) ;  /* 0xfffffffc00fc7947 */ /* 0x000fc0000383ffff */
[----:B------:R-:W-:-:S00]  /*ea00*/  NOP ;  /* 0x0000000000007918 */ /* 0x000fc00000000000 */
[----:B------:R-:W-:-:S00]  /*ea10*/  NOP ;  /* 0x0000000000007918 */ /* 0x000fc00000000000 */
[----:B------:R-:W-:-:S00]  /*ea20*/  NOP ;  /* 0x0000000000007918 */ /* 0x000fc00000000000 */
[----:B------:R-:W-:-:S00]  /*ea30*/  NOP ;  /* 0x0000000000007918 */ /* 0x000fc00000000000 */
[----:B------:R-:W-:-:S00]  /*ea40*/  NOP ;  /* 0x0000000000007918 */ /* 0x000fc00000000000 */
[----:B------:R-:W-:-:S00]  /*ea50*/  NOP ;  /* 0x0000000000007918 */ /* 0x000fc00000000000 */
[----:B------:R-:W-:-:S00]  /*ea60*/  NOP ;  /* 0x0000000000007918 */ /* 0x000fc00000000000 */
[----:B------:R-:W-:-:S00]  /*ea70*/  NOP ;  /* 0x0000000000007918 */ /* 0x000fc00000000000 */
.L_x_150:


//--------------------- .nv.global.init           --------------------------
	.section	.nv.global.init,"aw",@progbits
.nv.global.init:
	.type		$str$24,@object
	.size		$str$24,($str$25 - $str$24)
$str$24:
        /*0000*/ 	.byte	0x28, 0x61, 0x64, 0x64, 0x72, 0x65, 0x73, 0x73, 0x20, 0x26, 0x20, 0x6d, 0x61, 0x73, 0x6b, 0x29
        /*0010*/ 	.byte	0x20, 0x3d, 0x3d, 0x20, 0x30, 0x00
	.type		$str$25,@object
	.size		$str$25,(__unnamed_1 - $str$25)
$str$25:
        /*0016*/ 	.byte	0x2f, 0x74, 0x6d, 0x70, 0x2f, 0x63, 0x75, 0x74, 0x6c, 0x61, 0x73, 0x73, 0x5f, 0x73, 0x77, 0x65
        /*0026*/ 	.byte	0x65, 0x70, 0x5f, 0x73, 0x72, 0x63, 0x2f, 0x69, 0x6e, 0x63, 0x6c, 0x75, 0x64, 0x65, 0x2f, 0x63
        /*0036*/ 	.byte	0x75, 0x74, 0x65, 0x2f, 0x70, 0x6f, 0x69, 0x6e, 0x74, 0x65, 0x72, 0x5f, 0x66, 0x6c, 0x61, 0x67
        /*0046*/ 	.byte	0x67, 0x65, 0x64, 0x2e, 0x68, 0x70, 0x70, 0x00
	.type		__unnamed_1,@object
	.size		__unnamed_1,(__unnamed_2 - __unnamed_1)
__unnamed_1:
        /*004e*/ 	.byte	0x61, 0x75, 0x74, 0x6f, 0x20, 0x63, 0x75, 0x74, 0x65, 0x3a, 0x3a, 0x61, 0x73, 0x5f, 0x70, 0x6f
        /* <DEDUP_REMOVED lines=27> */
        /*020e*/ 	.byte	0x32, 0x30, 0x34, 0x38, 0x3e, 0x3e, 0x3e, 0x3e, 0x3e, 0x5d, 0x00
	.type		__unnamed_2,@object
	.size		__unnamed_2,(.L_1 - __unnamed_2)
__unnamed_2:
        /* <DEDUP_REMOVED lines=29> */
.L_1:


//--------------------- .nv.shared._ZN7cutlass13device_kernelINS_4fmha6kernel28FmhaKernelTmaWarpSpecializedINS1_10collective30FmhaMainloopTmaWarpSpecializedINS_10bfloat16_tEffN4cute5tupleIJNS7_1CILi128EEESA_SA_EEENS8_IJiNS9_ILi1EEENS8_IJiiEEEEEESE_SE_NS4_12CausalFusionEJNS2_6OptionILNS2_3TagE0ENS9_ILb1EEEEENSG_ILSH_2ESI_EEEEENS4_15FmhaFwdEpilogueIS6_fNS8_IJNS9_ILi64EEESA_SA_EEEEENS2_23PersistentTileSchedulerEJSJ_SK_EEEEEvNT_6ParamsE --------------------------
	.section	.nv.shared._ZN7cutlass13device_kernelINS_4fmha6kernel28FmhaKernelTmaWarpSpecializedINS1_10collective30FmhaMainloopTmaWarpSpecializedINS_10bfloat16_tEffN4cute5tupleIJNS7_1CILi128EEESA_SA_EEENS8_IJiNS9_ILi1EEENS8_IJiiEEEEEESE_SE_NS4_12CausalFusionEJNS2_6OptionILNS2_3TagE0ENS9_ILb1EEEEENSG_ILSH_2ESI_EEEEENS4_15FmhaFwdEpilogueIS6_fNS8_IJNS9_ILi64EEESA_SA_EEEEENS2_23PersistentTileSchedulerEJSJ_SK_EEEEEvNT_6ParamsE,"aw",@nobits
	.sectionflags	@""
	.align	16
	.zero		1024


//--------------------- .nv.shared.reserved.0     --------------------------
	.section	.nv.shared.reserved.0,"aw",@nobits
	.weak		__nv_reservedSMEM_offset_0_alias
	.size		__nv_reservedSMEM_offset_0_alias, 0, 0
	.other		__nv_reservedSMEM_offset_0_alias,@"STO_CUDA_RESERVED_SHARED STV_DEFAULT"
__nv_reservedSMEM_offset_0_alias:
	.zero		0


//--------------------- .nv.global                --------------------------
	.section	.nv.global,"aw",@nobits
.nv.global:
	.type		_ZN39_INTERNAL_42bf16f0_4_k_cu_406cf4d0_35794cute1_E,@object
	.size		_ZN39_INTERNAL_42bf16f0_4_k_cu_406cf4d0_35794cute1_E,(_ZN39_INTERNAL_42bf16f0_4_k_cu_406cf4d0_35794cuda3std3__45__cpo6cbeginE - _ZN39_INTERNAL_42bf16f0_4_k_cu_406cf4d0_35794cute1_E)
_ZN39_INTERNAL_42bf16f0_4_k_cu_406cf4d0_35794cute1_E:
	.zero		1
	.type		_ZN39_INTERNAL_42bf16f0_4_k_cu_406cf4d0_35794cuda3std3__45__cpo6cbeginE,@object
	.size		_ZN39_INTERNAL_42bf16f0_4_k_cu_406cf4d0_35794cuda3std3__45__cpo6cbeginE,(_ZN39_INTERNAL_42bf16f0_4_k_cu_406cf4d0_35794cuda3std3__48in_placeE - _ZN39_INTERNAL_42bf16f0_4_k_cu_406cf4d0_35794cuda3std3__45__cpo6cbeginE)
_ZN39_INTERNAL_42bf16f0_4_k_cu_406cf4d0_35794cuda3std3__45__cpo6cbeginE:
	.zero		1
	.type		_ZN39_INTERNAL_42bf16f0_4_k_cu_406cf4d0_35794cuda3std3__48in_placeE,@object
	.size		_ZN39_INTERNAL_42bf16f0_4_k_cu_406cf4d0_35794cuda3std3__48in_placeE,(_ZN39_INTERNAL_42bf16f0_4_k_cu_406cf4d0_35794cuda3std6ranges3__45__cpo9iter_moveE - _ZN39_INTERNAL_42bf16f0_4_k_cu_406cf4d0_35794cuda3std3__48in_placeE)
_ZN39_INTERNAL_42bf16f0_4_k_cu_406cf4d0_35794cuda3std3__48in_placeE:
	.zero		1
	.type		_ZN39_INTERNAL_42bf16f0_4_k_cu_406cf4d0_35794cuda3std6ranges3__45__cpo9iter_moveE,@object
	.size		_ZN39_INTERNAL_42bf16f0_4_k_cu_406cf4d0_35794cuda3std6ranges3__45__cpo9iter_moveE,(_ZN39_INTERNAL_42bf16f0_4_k_cu_406cf4d0_35794cuda3std3__45__cpo5beginE - _ZN39_INTERNAL_42bf16f0_4_k_cu_406cf4d0_35794cuda3std6ranges3__45__cpo9iter_moveE)
_ZN39_INTERNAL_42bf16f0_4_k_cu_406cf4d0_35794cuda3std6ranges3__45__cpo9iter_moveE:
	.zero		1
	.type		_ZN39_INTERNAL_42bf16f0_4_k_cu_406cf4d0_35794cuda3std3__45__cpo5beginE,@object
	.size		_ZN39_INTERNAL_42bf16f0_4_k_cu_406cf4d0_35794cuda3std3__45__cpo5beginE,(_ZN39_INTERNAL_42bf16f0_4_k_cu_406cf4d0_35794cuda3std3__441_GLOBAL__N__42bf16f0_4_k_cu_406cf4d0_35796ignoreE - _ZN39_INTERNAL_42bf16f0_4_k_cu_406cf4d0_35794cuda3std3__45__cpo5beginE)
_ZN39_INTERNAL_42bf16f0_4_k_cu_406cf4d0_35794cuda3std3__45__cpo5beginE:
	.zero		1
	.type		_ZN39_INTERNAL_42bf16f0_4_k_cu_406cf4d0_35794cuda3std3__441_GLOBAL__N__42bf16f0_4_k_cu_406cf4d0_35796ignoreE,@object
	.size		_ZN39_INTERNAL_42bf16f0_4_k_cu_406cf4d0_35794cuda3std3__441_GLOBAL__N__42bf16f0_4_k_cu_406cf4d0_35796ignoreE,(_ZN39_INTERNAL_42bf16f0_4_k_cu_406cf4d0_35794cute7productE - _ZN39_INTERNAL_42bf16f0_4_k_cu_406cf4d0_35794cuda3std3__441_GLOBAL__N__42bf16f0_4_k_cu_406cf4d0_35796ignoreE)
_ZN39_INTERNAL_42bf16f0_4_k_cu_406cf4d0_35794cuda3std3__441_GLOBAL__N__42bf16f0_4_k_cu_406cf4d0_35796ignoreE:
	.zero		1
	.type		_ZN39_INTERNAL_42bf16f0_4_k_cu_406cf4d0_35794cute7productE,@object
	.size		_ZN39_INTERNAL_42bf16f0_4_k_cu_406cf4d0_35794cute7productE,(_ZN39_INTERNAL_42bf16f0_4_k_cu_406cf4d0_35794cuda3std3__45__cpo3endE - _ZN39_INTERNAL_42bf16f0_4_k_cu_406cf4d0_35794cute7productE)
_ZN39_INTERNAL_42bf16f0_4_k_cu_406cf4d0_35794cute7productE:
	.zero		1
	.type		_ZN39_INTERNAL_42bf16f0_4_k_cu_406cf4d0_35794cuda3std3__45__cpo3endE,@object
	.size		_ZN39_INTERNAL_42bf16f0_4_k_cu_406cf4d0_35794cuda3std3__45__cpo3endE,(_ZN39_INTERNAL_42bf16f0_4_k_cu_406cf4d0_35794cuda3std3__419piecewise_constructE - _ZN39_INTERNAL_42bf16f0_4_k_cu_406cf4d0_35794cuda3std3__45__cpo3endE)
_ZN39_INTERNAL_42bf16f0_4_k_cu_406cf4d0_35794cuda3std3__45__cpo3endE:
	.zero		1
	.type		_ZN39_INTERNAL_42bf16f0_4_k_cu_406cf4d0_35794cuda3std3__419piecewise_constructE,@object
	.size		_ZN39_INTERNAL_42bf16f0_4_k_cu_406cf4d0_35794cuda3std3__419piecewise_constructE,(_ZN39_INTERNAL_42bf16f0_4_k_cu_406cf4d0_35794cuda3std3__45__cpo4cendE - _ZN39_INTERNAL_42bf16f0_4_k_cu_406cf4d0_35794cuda3std3__419piecewise_constructE)
_ZN39_INTERNAL_42bf16f0_4_k_cu_406cf4d0_35794cuda3std3__419piecewise_constructE:
	.zero		1
	.type		_ZN39_INTERNAL_42bf16f0_4_k_cu_406cf4d0_35794cuda3std3__45__cpo4cendE,@object
	.size		_ZN39_INTERNAL_42bf16f0_4_k_cu_406cf4d0_35794cuda3std3__45__cpo4cendE,(_ZN39_INTERNAL_42bf16f0_4_k_cu_406cf4d0_35794cuda3std6ranges3__45__cpo4swapE - _ZN39_INTERNAL_42bf16f0_4_k_cu_406cf4d0_35794cuda3std3__45__cpo4cendE)
_ZN39_INTERNAL_42bf16f0_4_k_cu_406cf4d0_35794cuda3std3__45__cpo4cendE:
	.zero		1
	.type		_ZN39_INTERNAL_42bf16f0_4_k_cu_406cf4d0_35794cuda3std6ranges3__45__cpo4swapE,@object
	.size		_ZN39_INTERNAL_42bf16f0_4_k_cu_406cf4d0_35794cuda3std6ranges3__45__cpo4swapE,(.L_9 - _ZN39_INTERNAL_42bf16f0_4_k_cu_406cf4d0_35794cuda3std6ranges3__45__cpo4swapE)
_ZN39_INTERNAL_42bf16f0_4_k_cu_406cf4d0_35794cuda3std6ranges3__45__cpo4swapE:
	.zero		1
.L_9:


//--------------------- .nv.constant0._ZN7cutlass13device_kernelINS_4fmha6kernel28FmhaKernelTmaWarpSpecializedINS1_10collective30FmhaMainloopTmaWarpSpecializedINS_10bfloat16_tEffN4cute5tupleIJNS7_1CILi128EEESA_SA_EEENS8_IJiNS9_ILi1EEENS8_IJiiEEEEEESE_SE_NS4_12CausalFusionEJNS2_6OptionILNS2_3TagE0ENS9_ILb1EEEEENSG_ILSH_2ESI_EEEEENS4_15FmhaFwdEpilogueIS6_fNS8_IJNS9_ILi64EEESA_SA_EEEEENS2_23PersistentTileSchedulerEJSJ_SK_EEEEEvNT_6ParamsE --------------------------
	.section	.nv.constant0._ZN7cutlass13device_kernelINS_4fmha6kernel28FmhaKernelTmaWarpSpecializedINS1_10collective30FmhaMainloopTmaWarpSpecializedINS_10bfloat16_tEffN4cute5tupleIJNS7_1CILi128EEESA_SA_EEENS8_IJiNS9_ILi1EEENS8_IJiiEEEEEESE_SE_NS4_12CausalFusionEJNS2_6OptionILNS2_3TagE0ENS9_ILb1EEEEENSG_ILSH_2ESI_EEEEENS4_15FmhaFwdEpilogueIS6_fNS8_IJNS9_ILi64EEESA_SA_EEEEENS2_23PersistentTileSchedulerEJSJ_SK_EEEEEvNT_6ParamsE,"a",@progbits
	.sectionflags	@""
	.align	4
.nv.constant0._ZN7cutlass13device_kernelINS_4fmha6kernel28FmhaKernelTmaWarpSpecializedINS1_10collective30FmhaMainloopTmaWarpSpecializedINS_10bfloat16_tEffN4cute5tupleIJNS7_1CILi128EEESA_SA_EEENS8_IJiNS9_ILi1EEENS8_IJiiEEEEEESE_SE_NS4_12CausalFusionEJNS2_6OptionILNS2_3TagE0ENS9_ILb1EEEEENSG_ILSH_2ESI_EEEEENS4_15FmhaFwdEpilogueIS6_fNS8_IJNS9_ILi64EEESA_SA_EEEEENS2_23PersistentTileSchedulerEJSJ_SK_EEEEEvNT_6ParamsE:
	.zero		2688


//--------------------- SYMBOLS --------------------------

	.type		.nv.reservedSmem.offset0,@object
	.size		.nv.reservedSmem.offset0,0x4
	.type		__assertfail,@function
